







.version 7.6
.target sm_75
.address_size 64


.global .texref tex_x;











.visible .entry _Z18spmv_vector_kernelILi128ELi2EEviPKmPKiPKfS5_Pf(
.param .u32 _Z18spmv_vector_kernelILi128ELi2EEviPKmPKiPKfS5_Pf_param_0,
.param .u64 _Z18spmv_vector_kernelILi128ELi2EEviPKmPKiPKfS5_Pf_param_1,
.param .u64 _Z18spmv_vector_kernelILi128ELi2EEviPKmPKiPKfS5_Pf_param_2,
.param .u64 _Z18spmv_vector_kernelILi128ELi2EEviPKmPKiPKfS5_Pf_param_3,
.param .u64 _Z18spmv_vector_kernelILi128ELi2EEviPKmPKiPKfS5_Pf_param_4,
.param .u64 _Z18spmv_vector_kernelILi128ELi2EEviPKmPKiPKfS5_Pf_param_5
)
{
.reg .pred %p<10>;
.reg .f32 %f<59>;
.reg .b32 %r<48>;
.reg .b64 %rd<29>;

	.shared .align 4 .b8 _ZZ18spmv_vector_kernelILi128ELi2EEviPKmPKiPKfS5_PfE5sdata[1028];

	.shared .align 4 .b8 _ZZ18spmv_vector_kernelILi128ELi2EEviPKmPKiPKfS5_PfE4ptrs[1024];

ld.param.u32 %r22, [_Z18spmv_vector_kernelILi128ELi2EEviPKmPKiPKfS5_Pf_param_0];
ld.param.u64 %rd16, [_Z18spmv_vector_kernelILi128ELi2EEviPKmPKiPKfS5_Pf_param_1];
ld.param.u64 %rd18, [_Z18spmv_vector_kernelILi128ELi2EEviPKmPKiPKfS5_Pf_param_2];
ld.param.u64 %rd19, [_Z18spmv_vector_kernelILi128ELi2EEviPKmPKiPKfS5_Pf_param_3];
ld.param.u64 %rd17, [_Z18spmv_vector_kernelILi128ELi2EEviPKmPKiPKfS5_Pf_param_5];
cvta.to.global.u64 %rd1, %rd18;
cvta.to.global.u64 %rd2, %rd19;
mov.u32 %r23, %ctaid.x;
shl.b32 %r24, %r23, 8;
mov.u32 %r1, %tid.x;
and.b32 %r2, %r1, 1;
add.s32 %r25, %r24, %r1;
shr.u32 %r26, %r25, 31;
add.s32 %r27, %r25, %r26;
shr.s32 %r45, %r27, 1;
setp.ge.s32 %p1, %r45, %r22;
@%p1 bra $L__BB0_13;

cvta.to.global.u64 %rd3, %rd16;
shl.b32 %r28, %r1, 2;
and.b32 %r29, %r28, -8;
mov.u32 %r30, _ZZ18spmv_vector_kernelILi128ELi2EEviPKmPKiPKfS5_PfE4ptrs;
add.s32 %r5, %r30, %r29;
shl.b32 %r31, %r2, 2;
add.s32 %r4, %r5, %r31;
mov.u32 %r32, _ZZ18spmv_vector_kernelILi128ELi2EEviPKmPKiPKfS5_PfE5sdata;
add.s32 %r6, %r32, %r28;
not.b32 %r7, %r2;
add.s64 %rd5, %rd2, 16;
add.s64 %rd6, %rd1, 16;
mov.u32 %r33, %nctaid.x;
shl.b32 %r8, %r33, 7;
cvta.to.global.u64 %rd7, %rd17;
mov.f32 %f9, 0f00000000;
setp.ne.s32 %p8, %r2, 0;

$L__BB0_2:
add.s32 %r34, %r45, %r2;
mul.wide.s32 %rd20, %r34, 8;
add.s64 %rd21, %rd3, %rd20;
ld.global.u64 %rd22, [%rd21];
st.shared.u32 [%r4], %rd22;
ld.shared.u32 %r10, [%r5];
add.s32 %r11, %r10, %r2;
ld.shared.u32 %r12, [%r5+4];
setp.ge.s32 %p2, %r11, %r12;
mov.f32 %f58, %f9;
@%p2 bra $L__BB0_10;

add.s32 %r35, %r12, %r7;
sub.s32 %r13, %r35, %r10;
shr.u32 %r36, %r13, 1;
add.s32 %r37, %r36, 1;
and.b32 %r14, %r37, 3;
setp.eq.s32 %p3, %r14, 0;
mov.u32 %r46, %r11;
mov.f32 %f58, %f9;
@%p3 bra $L__BB0_7;

mul.wide.s32 %rd23, %r11, 4;
add.s64 %rd8, %rd2, %rd23;
ld.global.f32 %f12, [%rd8];
add.s64 %rd9, %rd1, %rd23;
ld.global.u32 %r38, [%rd9];
tex.1d.v4.f32.s32 {%f13, %f14, %f15, %f16}, [tex_x, {%r38}];
fma.rn.f32 %f58, %f12, %f13, 0f00000000;
add.s32 %r46, %r11, 2;
setp.eq.s32 %p4, %r14, 1;
@%p4 bra $L__BB0_7;

ld.global.f32 %f17, [%rd8+8];
ld.global.u32 %r39, [%rd9+8];
tex.1d.v4.f32.s32 {%f18, %f19, %f20, %f21}, [tex_x, {%r39}];
fma.rn.f32 %f58, %f17, %f18, %f58;
add.s32 %r46, %r11, 4;
setp.eq.s32 %p5, %r14, 2;
@%p5 bra $L__BB0_7;

ld.global.f32 %f22, [%rd8+16];
ld.global.u32 %r40, [%rd9+16];
tex.1d.v4.f32.s32 {%f23, %f24, %f25, %f26}, [tex_x, {%r40}];
fma.rn.f32 %f58, %f22, %f23, %f58;
add.s32 %r46, %r11, 6;

$L__BB0_7:
setp.lt.u32 %p6, %r13, 6;
@%p6 bra $L__BB0_10;

mul.wide.s32 %rd24, %r46, 4;
add.s64 %rd28, %rd5, %rd24;
add.s64 %rd27, %rd6, %rd24;

$L__BB0_9:
ld.global.u32 %r41, [%rd27+-16];
tex.1d.v4.f32.s32 {%f27, %f28, %f29, %f30}, [tex_x, {%r41}];
ld.global.f32 %f31, [%rd28+-16];
fma.rn.f32 %f32, %f31, %f27, %f58;
ld.global.f32 %f33, [%rd28+-8];
ld.global.u32 %r42, [%rd27+-8];
tex.1d.v4.f32.s32 {%f34, %f35, %f36, %f37}, [tex_x, {%r42}];
fma.rn.f32 %f38, %f33, %f34, %f32;
ld.global.f32 %f39, [%rd28];
ld.global.u32 %r43, [%rd27];
tex.1d.v4.f32.s32 {%f40, %f41, %f42, %f43}, [tex_x, {%r43}];
fma.rn.f32 %f44, %f39, %f40, %f38;
ld.global.f32 %f45, [%rd28+8];
ld.global.u32 %r44, [%rd27+8];
tex.1d.v4.f32.s32 {%f46, %f47, %f48, %f49}, [tex_x, {%r44}];
fma.rn.f32 %f58, %f45, %f46, %f44;
add.s64 %rd28, %rd28, 32;
add.s64 %rd27, %rd27, 32;
add.s32 %r46, %r46, 8;
setp.lt.s32 %p7, %r46, %r12;
@%p7 bra $L__BB0_9;

$L__BB0_10:
st.shared.f32 [%r6], %f58;
bar.sync 0;
bar.sync 0;
bar.sync 0;
bar.sync 0;
bar.sync 0;
ld.shared.f32 %f50, [%r6+4];
add.f32 %f51, %f58, %f50;
st.shared.f32 [%r6], %f51;
bar.sync 0;
@%p8 bra $L__BB0_12;

ld.shared.f32 %f52, [%r6];
mul.wide.s32 %rd25, %r45, 4;
add.s64 %rd26, %rd7, %rd25;
ld.global.f32 %f53, [%rd26];
add.f32 %f54, %f52, %f53;
st.global.f32 [%rd26], %f54;

$L__BB0_12:
add.s32 %r45, %r45, %r8;
setp.lt.s32 %p9, %r45, %r22;
@%p9 bra $L__BB0_2;

$L__BB0_13:
ret;

}

.visible .entry _Z18spmv_vector_kernelILi64ELi4EEviPKmPKiPKfS5_Pf(
.param .u32 _Z18spmv_vector_kernelILi64ELi4EEviPKmPKiPKfS5_Pf_param_0,
.param .u64 _Z18spmv_vector_kernelILi64ELi4EEviPKmPKiPKfS5_Pf_param_1,
.param .u64 _Z18spmv_vector_kernelILi64ELi4EEviPKmPKiPKfS5_Pf_param_2,
.param .u64 _Z18spmv_vector_kernelILi64ELi4EEviPKmPKiPKfS5_Pf_param_3,
.param .u64 _Z18spmv_vector_kernelILi64ELi4EEviPKmPKiPKfS5_Pf_param_4,
.param .u64 _Z18spmv_vector_kernelILi64ELi4EEviPKmPKiPKfS5_Pf_param_5
)
{
.reg .pred %p<11>;
.reg .f32 %f<61>;
.reg .b32 %r<50>;
.reg .b64 %rd<29>;

	.shared .align 4 .b8 _ZZ18spmv_vector_kernelILi64ELi4EEviPKmPKiPKfS5_PfE5sdata[1032];

	.shared .align 4 .b8 _ZZ18spmv_vector_kernelILi64ELi4EEviPKmPKiPKfS5_PfE4ptrs[512];

ld.param.u32 %r22, [_Z18spmv_vector_kernelILi64ELi4EEviPKmPKiPKfS5_Pf_param_0];
ld.param.u64 %rd16, [_Z18spmv_vector_kernelILi64ELi4EEviPKmPKiPKfS5_Pf_param_1];
ld.param.u64 %rd18, [_Z18spmv_vector_kernelILi64ELi4EEviPKmPKiPKfS5_Pf_param_2];
ld.param.u64 %rd19, [_Z18spmv_vector_kernelILi64ELi4EEviPKmPKiPKfS5_Pf_param_3];
ld.param.u64 %rd17, [_Z18spmv_vector_kernelILi64ELi4EEviPKmPKiPKfS5_Pf_param_5];
cvta.to.global.u64 %rd1, %rd18;
cvta.to.global.u64 %rd2, %rd19;
mov.u32 %r23, %ctaid.x;
shl.b32 %r24, %r23, 8;
mov.u32 %r1, %tid.x;
add.s32 %r25, %r24, %r1;
and.b32 %r2, %r1, 3;
shr.s32 %r26, %r25, 31;
shr.u32 %r27, %r26, 30;
add.s32 %r28, %r25, %r27;
shr.s32 %r47, %r28, 2;
setp.ge.s32 %p1, %r47, %r22;
@%p1 bra $L__BB1_15;

cvta.to.global.u64 %rd3, %rd16;
shl.b32 %r29, %r1, 1;
and.b32 %r30, %r29, -8;
mov.u32 %r31, _ZZ18spmv_vector_kernelILi64ELi4EEviPKmPKiPKfS5_PfE4ptrs;
add.s32 %r5, %r31, %r30;
shl.b32 %r32, %r2, 2;
add.s32 %r4, %r5, %r32;
shl.b32 %r33, %r1, 2;
mov.u32 %r34, _ZZ18spmv_vector_kernelILi64ELi4EEviPKmPKiPKfS5_PfE5sdata;
add.s32 %r6, %r34, %r33;
not.b32 %r7, %r2;
add.s64 %rd5, %rd2, 32;
add.s64 %rd6, %rd1, 32;
mov.u32 %r35, %nctaid.x;
shl.b32 %r8, %r35, 6;
cvta.to.global.u64 %rd7, %rd17;
setp.gt.u32 %p2, %r2, 1;
mov.f32 %f9, 0f00000000;
setp.ne.s32 %p9, %r2, 0;

$L__BB1_2:
@%p2 bra $L__BB1_4;

add.s32 %r36, %r47, %r2;
mul.wide.s32 %rd20, %r36, 8;
add.s64 %rd21, %rd3, %rd20;
ld.global.u64 %rd22, [%rd21];
st.shared.u32 [%r4], %rd22;

$L__BB1_4:
ld.shared.u32 %r10, [%r5];
add.s32 %r11, %r10, %r2;
ld.shared.u32 %r12, [%r5+4];
setp.ge.s32 %p3, %r11, %r12;
mov.f32 %f60, %f9;
@%p3 bra $L__BB1_12;

add.s32 %r37, %r12, %r7;
sub.s32 %r13, %r37, %r10;
shr.u32 %r38, %r13, 2;
add.s32 %r39, %r38, 1;
and.b32 %r14, %r39, 3;
setp.eq.s32 %p4, %r14, 0;
mov.u32 %r48, %r11;
mov.f32 %f60, %f9;
@%p4 bra $L__BB1_9;

mul.wide.s32 %rd23, %r11, 4;
add.s64 %rd8, %rd2, %rd23;
ld.global.f32 %f12, [%rd8];
add.s64 %rd9, %rd1, %rd23;
ld.global.u32 %r40, [%rd9];
tex.1d.v4.f32.s32 {%f13, %f14, %f15, %f16}, [tex_x, {%r40}];
fma.rn.f32 %f60, %f12, %f13, 0f00000000;
add.s32 %r48, %r11, 4;
setp.eq.s32 %p5, %r14, 1;
@%p5 bra $L__BB1_9;

ld.global.f32 %f17, [%rd8+16];
ld.global.u32 %r41, [%rd9+16];
tex.1d.v4.f32.s32 {%f18, %f19, %f20, %f21}, [tex_x, {%r41}];
fma.rn.f32 %f60, %f17, %f18, %f60;
add.s32 %r48, %r11, 8;
setp.eq.s32 %p6, %r14, 2;
@%p6 bra $L__BB1_9;

ld.global.f32 %f22, [%rd8+32];
ld.global.u32 %r42, [%rd9+32];
tex.1d.v4.f32.s32 {%f23, %f24, %f25, %f26}, [tex_x, {%r42}];
fma.rn.f32 %f60, %f22, %f23, %f60;
add.s32 %r48, %r11, 12;

$L__BB1_9:
setp.lt.u32 %p7, %r13, 12;
@%p7 bra $L__BB1_12;

mul.wide.s32 %rd24, %r48, 4;
add.s64 %rd28, %rd5, %rd24;
add.s64 %rd27, %rd6, %rd24;

$L__BB1_11:
ld.global.u32 %r43, [%rd27+-32];
tex.1d.v4.f32.s32 {%f27, %f28, %f29, %f30}, [tex_x, {%r43}];
ld.global.f32 %f31, [%rd28+-32];
fma.rn.f32 %f32, %f31, %f27, %f60;
ld.global.f32 %f33, [%rd28+-16];
ld.global.u32 %r44, [%rd27+-16];
tex.1d.v4.f32.s32 {%f34, %f35, %f36, %f37}, [tex_x, {%r44}];
fma.rn.f32 %f38, %f33, %f34, %f32;
ld.global.f32 %f39, [%rd28];
ld.global.u32 %r45, [%rd27];
tex.1d.v4.f32.s32 {%f40, %f41, %f42, %f43}, [tex_x, {%r45}];
fma.rn.f32 %f44, %f39, %f40, %f38;
ld.global.f32 %f45, [%rd28+16];
ld.global.u32 %r46, [%rd27+16];
tex.1d.v4.f32.s32 {%f46, %f47, %f48, %f49}, [tex_x, {%r46}];
fma.rn.f32 %f60, %f45, %f46, %f44;
add.s64 %rd28, %rd28, 64;
add.s64 %rd27, %rd27, 64;
add.s32 %r48, %r48, 16;
setp.lt.s32 %p8, %r48, %r12;
@%p8 bra $L__BB1_11;

$L__BB1_12:
st.shared.f32 [%r6], %f60;
bar.sync 0;
bar.sync 0;
bar.sync 0;
bar.sync 0;
ld.shared.f32 %f50, [%r6+8];
add.f32 %f51, %f60, %f50;
st.shared.f32 [%r6], %f51;
bar.sync 0;
ld.shared.f32 %f52, [%r6+4];
add.f32 %f53, %f51, %f52;
st.shared.f32 [%r6], %f53;
bar.sync 0;
@%p9 bra $L__BB1_14;

ld.shared.f32 %f54, [%r6];
mul.wide.s32 %rd25, %r47, 4;
add.s64 %rd26, %rd7, %rd25;
ld.global.f32 %f55, [%rd26];
add.f32 %f56, %f54, %f55;
st.global.f32 [%rd26], %f56;

$L__BB1_14:
add.s32 %r47, %r47, %r8;
setp.lt.s32 %p10, %r47, %r22;
@%p10 bra $L__BB1_2;

$L__BB1_15:
ret;

}

.visible .entry _Z18spmv_vector_kernelILi32ELi8EEviPKmPKiPKfS5_Pf(
.param .u32 _Z18spmv_vector_kernelILi32ELi8EEviPKmPKiPKfS5_Pf_param_0,
.param .u64 _Z18spmv_vector_kernelILi32ELi8EEviPKmPKiPKfS5_Pf_param_1,
.param .u64 _Z18spmv_vector_kernelILi32ELi8EEviPKmPKiPKfS5_Pf_param_2,
.param .u64 _Z18spmv_vector_kernelILi32ELi8EEviPKmPKiPKfS5_Pf_param_3,
.param .u64 _Z18spmv_vector_kernelILi32ELi8EEviPKmPKiPKfS5_Pf_param_4,
.param .u64 _Z18spmv_vector_kernelILi32ELi8EEviPKmPKiPKfS5_Pf_param_5
)
{
.reg .pred %p<11>;
.reg .f32 %f<63>;
.reg .b32 %r<49>;
.reg .b64 %rd<29>;

	.shared .align 4 .b8 _ZZ18spmv_vector_kernelILi32ELi8EEviPKmPKiPKfS5_PfE5sdata[1040];

	.shared .align 4 .b8 _ZZ18spmv_vector_kernelILi32ELi8EEviPKmPKiPKfS5_PfE4ptrs[256];

ld.param.u32 %r22, [_Z18spmv_vector_kernelILi32ELi8EEviPKmPKiPKfS5_Pf_param_0];
ld.param.u64 %rd16, [_Z18spmv_vector_kernelILi32ELi8EEviPKmPKiPKfS5_Pf_param_1];
ld.param.u64 %rd18, [_Z18spmv_vector_kernelILi32ELi8EEviPKmPKiPKfS5_Pf_param_2];
ld.param.u64 %rd19, [_Z18spmv_vector_kernelILi32ELi8EEviPKmPKiPKfS5_Pf_param_3];
ld.param.u64 %rd17, [_Z18spmv_vector_kernelILi32ELi8EEviPKmPKiPKfS5_Pf_param_5];
cvta.to.global.u64 %rd1, %rd18;
cvta.to.global.u64 %rd2, %rd19;
mov.u32 %r23, %ctaid.x;
shl.b32 %r24, %r23, 8;
mov.u32 %r1, %tid.x;
add.s32 %r25, %r24, %r1;
and.b32 %r2, %r1, 7;
shr.s32 %r26, %r25, 31;
shr.u32 %r27, %r26, 29;
add.s32 %r28, %r25, %r27;
shr.s32 %r46, %r28, 3;
setp.ge.s32 %p1, %r46, %r22;
@%p1 bra $L__BB2_15;

cvta.to.global.u64 %rd3, %rd16;
and.b32 %r29, %r1, -8;
mov.u32 %r30, _ZZ18spmv_vector_kernelILi32ELi8EEviPKmPKiPKfS5_PfE4ptrs;
add.s32 %r5, %r30, %r29;
shl.b32 %r31, %r2, 2;
add.s32 %r4, %r5, %r31;
shl.b32 %r32, %r1, 2;
mov.u32 %r33, _ZZ18spmv_vector_kernelILi32ELi8EEviPKmPKiPKfS5_PfE5sdata;
add.s32 %r6, %r33, %r32;
not.b32 %r7, %r2;
add.s64 %rd5, %rd2, 64;
add.s64 %rd6, %rd1, 64;
mov.u32 %r34, %nctaid.x;
shl.b32 %r8, %r34, 5;
cvta.to.global.u64 %rd7, %rd17;
setp.gt.u32 %p2, %r2, 1;
mov.f32 %f9, 0f00000000;
setp.ne.s32 %p9, %r2, 0;

$L__BB2_2:
@%p2 bra $L__BB2_4;

add.s32 %r35, %r46, %r2;
mul.wide.s32 %rd20, %r35, 8;
add.s64 %rd21, %rd3, %rd20;
ld.global.u64 %rd22, [%rd21];
st.shared.u32 [%r4], %rd22;

$L__BB2_4:
ld.shared.u32 %r10, [%r5];
add.s32 %r11, %r10, %r2;
ld.shared.u32 %r12, [%r5+4];
setp.ge.s32 %p3, %r11, %r12;
mov.f32 %f62, %f9;
@%p3 bra $L__BB2_12;

add.s32 %r36, %r12, %r7;
sub.s32 %r13, %r36, %r10;
shr.u32 %r37, %r13, 3;
add.s32 %r38, %r37, 1;
and.b32 %r14, %r38, 3;
setp.eq.s32 %p4, %r14, 0;
mov.u32 %r47, %r11;
mov.f32 %f62, %f9;
@%p4 bra $L__BB2_9;

mul.wide.s32 %rd23, %r11, 4;
add.s64 %rd8, %rd2, %rd23;
ld.global.f32 %f12, [%rd8];
add.s64 %rd9, %rd1, %rd23;
ld.global.u32 %r39, [%rd9];
tex.1d.v4.f32.s32 {%f13, %f14, %f15, %f16}, [tex_x, {%r39}];
fma.rn.f32 %f62, %f12, %f13, 0f00000000;
add.s32 %r47, %r11, 8;
setp.eq.s32 %p5, %r14, 1;
@%p5 bra $L__BB2_9;

ld.global.f32 %f17, [%rd8+32];
ld.global.u32 %r40, [%rd9+32];
tex.1d.v4.f32.s32 {%f18, %f19, %f20, %f21}, [tex_x, {%r40}];
fma.rn.f32 %f62, %f17, %f18, %f62;
add.s32 %r47, %r11, 16;
setp.eq.s32 %p6, %r14, 2;
@%p6 bra $L__BB2_9;

ld.global.f32 %f22, [%rd8+64];
ld.global.u32 %r41, [%rd9+64];
tex.1d.v4.f32.s32 {%f23, %f24, %f25, %f26}, [tex_x, {%r41}];
fma.rn.f32 %f62, %f22, %f23, %f62;
add.s32 %r47, %r11, 24;

$L__BB2_9:
setp.lt.u32 %p7, %r13, 24;
@%p7 bra $L__BB2_12;

mul.wide.s32 %rd24, %r47, 4;
add.s64 %rd28, %rd5, %rd24;
add.s64 %rd27, %rd6, %rd24;

$L__BB2_11:
ld.global.u32 %r42, [%rd27+-64];
tex.1d.v4.f32.s32 {%f27, %f28, %f29, %f30}, [tex_x, {%r42}];
ld.global.f32 %f31, [%rd28+-64];
fma.rn.f32 %f32, %f31, %f27, %f62;
ld.global.f32 %f33, [%rd28+-32];
ld.global.u32 %r43, [%rd27+-32];
tex.1d.v4.f32.s32 {%f34, %f35, %f36, %f37}, [tex_x, {%r43}];
fma.rn.f32 %f38, %f33, %f34, %f32;
ld.global.f32 %f39, [%rd28];
ld.global.u32 %r44, [%rd27];
tex.1d.v4.f32.s32 {%f40, %f41, %f42, %f43}, [tex_x, {%r44}];
fma.rn.f32 %f44, %f39, %f40, %f38;
ld.global.f32 %f45, [%rd28+32];
ld.global.u32 %r45, [%rd27+32];
tex.1d.v4.f32.s32 {%f46, %f47, %f48, %f49}, [tex_x, {%r45}];
fma.rn.f32 %f62, %f45, %f46, %f44;
add.s64 %rd28, %rd28, 128;
add.s64 %rd27, %rd27, 128;
add.s32 %r47, %r47, 32;
setp.lt.s32 %p8, %r47, %r12;
@%p8 bra $L__BB2_11;

$L__BB2_12:
st.shared.f32 [%r6], %f62;
bar.sync 0;
bar.sync 0;
bar.sync 0;
ld.shared.f32 %f50, [%r6+16];
add.f32 %f51, %f62, %f50;
st.shared.f32 [%r6], %f51;
bar.sync 0;
ld.shared.f32 %f52, [%r6+8];
add.f32 %f53, %f51, %f52;
st.shared.f32 [%r6], %f53;
bar.sync 0;
ld.shared.f32 %f54, [%r6+4];
add.f32 %f55, %f53, %f54;
st.shared.f32 [%r6], %f55;
bar.sync 0;
@%p9 bra $L__BB2_14;

ld.shared.f32 %f56, [%r6];
mul.wide.s32 %rd25, %r46, 4;
add.s64 %rd26, %rd7, %rd25;
ld.global.f32 %f57, [%rd26];
add.f32 %f58, %f56, %f57;
st.global.f32 [%rd26], %f58;

$L__BB2_14:
add.s32 %r46, %r46, %r8;
setp.lt.s32 %p10, %r46, %r22;
@%p10 bra $L__BB2_2;

$L__BB2_15:
ret;

}

.visible .entry _Z18spmv_vector_kernelILi16ELi16EEviPKmPKiPKfS5_Pf(
.param .u32 _Z18spmv_vector_kernelILi16ELi16EEviPKmPKiPKfS5_Pf_param_0,
.param .u64 _Z18spmv_vector_kernelILi16ELi16EEviPKmPKiPKfS5_Pf_param_1,
.param .u64 _Z18spmv_vector_kernelILi16ELi16EEviPKmPKiPKfS5_Pf_param_2,
.param .u64 _Z18spmv_vector_kernelILi16ELi16EEviPKmPKiPKfS5_Pf_param_3,
.param .u64 _Z18spmv_vector_kernelILi16ELi16EEviPKmPKiPKfS5_Pf_param_4,
.param .u64 _Z18spmv_vector_kernelILi16ELi16EEviPKmPKiPKfS5_Pf_param_5
)
{
.reg .pred %p<11>;
.reg .f32 %f<65>;
.reg .b32 %r<50>;
.reg .b64 %rd<29>;

	.shared .align 4 .b8 _ZZ18spmv_vector_kernelILi16ELi16EEviPKmPKiPKfS5_PfE5sdata[1056];

	.shared .align 4 .b8 _ZZ18spmv_vector_kernelILi16ELi16EEviPKmPKiPKfS5_PfE4ptrs[128];

ld.param.u32 %r22, [_Z18spmv_vector_kernelILi16ELi16EEviPKmPKiPKfS5_Pf_param_0];
ld.param.u64 %rd16, [_Z18spmv_vector_kernelILi16ELi16EEviPKmPKiPKfS5_Pf_param_1];
ld.param.u64 %rd18, [_Z18spmv_vector_kernelILi16ELi16EEviPKmPKiPKfS5_Pf_param_2];
ld.param.u64 %rd19, [_Z18spmv_vector_kernelILi16ELi16EEviPKmPKiPKfS5_Pf_param_3];
ld.param.u64 %rd17, [_Z18spmv_vector_kernelILi16ELi16EEviPKmPKiPKfS5_Pf_param_5];
cvta.to.global.u64 %rd1, %rd18;
cvta.to.global.u64 %rd2, %rd19;
mov.u32 %r23, %ctaid.x;
shl.b32 %r24, %r23, 8;
mov.u32 %r1, %tid.x;
add.s32 %r25, %r24, %r1;
and.b32 %r2, %r1, 15;
shr.s32 %r26, %r25, 31;
shr.u32 %r27, %r26, 28;
add.s32 %r28, %r25, %r27;
shr.s32 %r47, %r28, 4;
setp.ge.s32 %p1, %r47, %r22;
@%p1 bra $L__BB3_15;

cvta.to.global.u64 %rd3, %rd16;
shr.u32 %r29, %r1, 1;
and.b32 %r30, %r29, 2147483640;
mov.u32 %r31, _ZZ18spmv_vector_kernelILi16ELi16EEviPKmPKiPKfS5_PfE4ptrs;
add.s32 %r5, %r31, %r30;
shl.b32 %r32, %r2, 2;
add.s32 %r4, %r5, %r32;
shl.b32 %r33, %r1, 2;
mov.u32 %r34, _ZZ18spmv_vector_kernelILi16ELi16EEviPKmPKiPKfS5_PfE5sdata;
add.s32 %r6, %r34, %r33;
not.b32 %r7, %r2;
add.s64 %rd5, %rd2, 128;
add.s64 %rd6, %rd1, 128;
mov.u32 %r35, %nctaid.x;
shl.b32 %r8, %r35, 4;
cvta.to.global.u64 %rd7, %rd17;
setp.gt.u32 %p2, %r2, 1;
mov.f32 %f9, 0f00000000;
setp.ne.s32 %p9, %r2, 0;

$L__BB3_2:
@%p2 bra $L__BB3_4;

add.s32 %r36, %r47, %r2;
mul.wide.s32 %rd20, %r36, 8;
add.s64 %rd21, %rd3, %rd20;
ld.global.u64 %rd22, [%rd21];
st.shared.u32 [%r4], %rd22;

$L__BB3_4:
ld.shared.u32 %r10, [%r5];
add.s32 %r11, %r10, %r2;
ld.shared.u32 %r12, [%r5+4];
setp.ge.s32 %p3, %r11, %r12;
mov.f32 %f64, %f9;
@%p3 bra $L__BB3_12;

add.s32 %r37, %r12, %r7;
sub.s32 %r13, %r37, %r10;
shr.u32 %r38, %r13, 4;
add.s32 %r39, %r38, 1;
and.b32 %r14, %r39, 3;
setp.eq.s32 %p4, %r14, 0;
mov.u32 %r48, %r11;
mov.f32 %f64, %f9;
@%p4 bra $L__BB3_9;

mul.wide.s32 %rd23, %r11, 4;
add.s64 %rd8, %rd2, %rd23;
ld.global.f32 %f12, [%rd8];
add.s64 %rd9, %rd1, %rd23;
ld.global.u32 %r40, [%rd9];
tex.1d.v4.f32.s32 {%f13, %f14, %f15, %f16}, [tex_x, {%r40}];
fma.rn.f32 %f64, %f12, %f13, 0f00000000;
add.s32 %r48, %r11, 16;
setp.eq.s32 %p5, %r14, 1;
@%p5 bra $L__BB3_9;

ld.global.f32 %f17, [%rd8+64];
ld.global.u32 %r41, [%rd9+64];
tex.1d.v4.f32.s32 {%f18, %f19, %f20, %f21}, [tex_x, {%r41}];
fma.rn.f32 %f64, %f17, %f18, %f64;
add.s32 %r48, %r11, 32;
setp.eq.s32 %p6, %r14, 2;
@%p6 bra $L__BB3_9;

ld.global.f32 %f22, [%rd8+128];
ld.global.u32 %r42, [%rd9+128];
tex.1d.v4.f32.s32 {%f23, %f24, %f25, %f26}, [tex_x, {%r42}];
fma.rn.f32 %f64, %f22, %f23, %f64;
add.s32 %r48, %r11, 48;

$L__BB3_9:
setp.lt.u32 %p7, %r13, 48;
@%p7 bra $L__BB3_12;

mul.wide.s32 %rd24, %r48, 4;
add.s64 %rd28, %rd5, %rd24;
add.s64 %rd27, %rd6, %rd24;

$L__BB3_11:
ld.global.u32 %r43, [%rd27+-128];
tex.1d.v4.f32.s32 {%f27, %f28, %f29, %f30}, [tex_x, {%r43}];
ld.global.f32 %f31, [%rd28+-128];
fma.rn.f32 %f32, %f31, %f27, %f64;
ld.global.f32 %f33, [%rd28+-64];
ld.global.u32 %r44, [%rd27+-64];
tex.1d.v4.f32.s32 {%f34, %f35, %f36, %f37}, [tex_x, {%r44}];
fma.rn.f32 %f38, %f33, %f34, %f32;
ld.global.f32 %f39, [%rd28];
ld.global.u32 %r45, [%rd27];
tex.1d.v4.f32.s32 {%f40, %f41, %f42, %f43}, [tex_x, {%r45}];
fma.rn.f32 %f44, %f39, %f40, %f38;
ld.global.f32 %f45, [%rd28+64];
ld.global.u32 %r46, [%rd27+64];
tex.1d.v4.f32.s32 {%f46, %f47, %f48, %f49}, [tex_x, {%r46}];
fma.rn.f32 %f64, %f45, %f46, %f44;
add.s64 %rd28, %rd28, 256;
add.s64 %rd27, %rd27, 256;
add.s32 %r48, %r48, 64;
setp.lt.s32 %p8, %r48, %r12;
@%p8 bra $L__BB3_11;

$L__BB3_12:
st.shared.f32 [%r6], %f64;
bar.sync 0;
bar.sync 0;
ld.shared.f32 %f50, [%r6+32];
add.f32 %f51, %f64, %f50;
st.shared.f32 [%r6], %f51;
bar.sync 0;
ld.shared.f32 %f52, [%r6+16];
add.f32 %f53, %f51, %f52;
st.shared.f32 [%r6], %f53;
bar.sync 0;
ld.shared.f32 %f54, [%r6+8];
add.f32 %f55, %f53, %f54;
st.shared.f32 [%r6], %f55;
bar.sync 0;
ld.shared.f32 %f56, [%r6+4];
add.f32 %f57, %f55, %f56;
st.shared.f32 [%r6], %f57;
bar.sync 0;
@%p9 bra $L__BB3_14;

ld.shared.f32 %f58, [%r6];
mul.wide.s32 %rd25, %r47, 4;
add.s64 %rd26, %rd7, %rd25;
ld.global.f32 %f59, [%rd26];
add.f32 %f60, %f58, %f59;
st.global.f32 [%rd26], %f60;

$L__BB3_14:
add.s32 %r47, %r47, %r8;
setp.lt.s32 %p10, %r47, %r22;
@%p10 bra $L__BB3_2;

$L__BB3_15:
ret;

}

.visible .entry _Z18spmv_vector_kernelILi8ELi32EEviPKmPKiPKfS5_Pf(
.param .u32 _Z18spmv_vector_kernelILi8ELi32EEviPKmPKiPKfS5_Pf_param_0,
.param .u64 _Z18spmv_vector_kernelILi8ELi32EEviPKmPKiPKfS5_Pf_param_1,
.param .u64 _Z18spmv_vector_kernelILi8ELi32EEviPKmPKiPKfS5_Pf_param_2,
.param .u64 _Z18spmv_vector_kernelILi8ELi32EEviPKmPKiPKfS5_Pf_param_3,
.param .u64 _Z18spmv_vector_kernelILi8ELi32EEviPKmPKiPKfS5_Pf_param_4,
.param .u64 _Z18spmv_vector_kernelILi8ELi32EEviPKmPKiPKfS5_Pf_param_5
)
{
.reg .pred %p<11>;
.reg .f32 %f<67>;
.reg .b32 %r<50>;
.reg .b64 %rd<29>;

	.shared .align 4 .b8 _ZZ18spmv_vector_kernelILi8ELi32EEviPKmPKiPKfS5_PfE5sdata[1088];

	.shared .align 4 .b8 _ZZ18spmv_vector_kernelILi8ELi32EEviPKmPKiPKfS5_PfE4ptrs[64];

ld.param.u32 %r22, [_Z18spmv_vector_kernelILi8ELi32EEviPKmPKiPKfS5_Pf_param_0];
ld.param.u64 %rd16, [_Z18spmv_vector_kernelILi8ELi32EEviPKmPKiPKfS5_Pf_param_1];
ld.param.u64 %rd18, [_Z18spmv_vector_kernelILi8ELi32EEviPKmPKiPKfS5_Pf_param_2];
ld.param.u64 %rd19, [_Z18spmv_vector_kernelILi8ELi32EEviPKmPKiPKfS5_Pf_param_3];
ld.param.u64 %rd17, [_Z18spmv_vector_kernelILi8ELi32EEviPKmPKiPKfS5_Pf_param_5];
cvta.to.global.u64 %rd1, %rd18;
cvta.to.global.u64 %rd2, %rd19;
mov.u32 %r23, %ctaid.x;
shl.b32 %r24, %r23, 8;
mov.u32 %r1, %tid.x;
add.s32 %r25, %r24, %r1;
and.b32 %r2, %r1, 31;
shr.s32 %r26, %r25, 31;
shr.u32 %r27, %r26, 27;
add.s32 %r28, %r25, %r27;
shr.s32 %r47, %r28, 5;
setp.ge.s32 %p1, %r47, %r22;
@%p1 bra $L__BB4_15;

cvta.to.global.u64 %rd3, %rd16;
shr.u32 %r29, %r1, 2;
and.b32 %r30, %r29, 1073741816;
mov.u32 %r31, _ZZ18spmv_vector_kernelILi8ELi32EEviPKmPKiPKfS5_PfE4ptrs;
add.s32 %r5, %r31, %r30;
shl.b32 %r32, %r2, 2;
add.s32 %r4, %r5, %r32;
shl.b32 %r33, %r1, 2;
mov.u32 %r34, _ZZ18spmv_vector_kernelILi8ELi32EEviPKmPKiPKfS5_PfE5sdata;
add.s32 %r6, %r34, %r33;
not.b32 %r7, %r2;
add.s64 %rd5, %rd2, 256;
add.s64 %rd6, %rd1, 256;
mov.u32 %r35, %nctaid.x;
shl.b32 %r8, %r35, 3;
cvta.to.global.u64 %rd7, %rd17;
setp.gt.u32 %p2, %r2, 1;
mov.f32 %f9, 0f00000000;
setp.ne.s32 %p9, %r2, 0;

$L__BB4_2:
@%p2 bra $L__BB4_4;

add.s32 %r36, %r47, %r2;
mul.wide.s32 %rd20, %r36, 8;
add.s64 %rd21, %rd3, %rd20;
ld.global.u64 %rd22, [%rd21];
st.shared.u32 [%r4], %rd22;

$L__BB4_4:
ld.shared.u32 %r10, [%r5];
add.s32 %r11, %r10, %r2;
ld.shared.u32 %r12, [%r5+4];
setp.ge.s32 %p3, %r11, %r12;
mov.f32 %f66, %f9;
@%p3 bra $L__BB4_12;

add.s32 %r37, %r12, %r7;
sub.s32 %r13, %r37, %r10;
shr.u32 %r38, %r13, 5;
add.s32 %r39, %r38, 1;
and.b32 %r14, %r39, 3;
setp.eq.s32 %p4, %r14, 0;
mov.u32 %r48, %r11;
mov.f32 %f66, %f9;
@%p4 bra $L__BB4_9;

mul.wide.s32 %rd23, %r11, 4;
add.s64 %rd8, %rd2, %rd23;
ld.global.f32 %f12, [%rd8];
add.s64 %rd9, %rd1, %rd23;
ld.global.u32 %r40, [%rd9];
tex.1d.v4.f32.s32 {%f13, %f14, %f15, %f16}, [tex_x, {%r40}];
fma.rn.f32 %f66, %f12, %f13, 0f00000000;
add.s32 %r48, %r11, 32;
setp.eq.s32 %p5, %r14, 1;
@%p5 bra $L__BB4_9;

ld.global.f32 %f17, [%rd8+128];
ld.global.u32 %r41, [%rd9+128];
tex.1d.v4.f32.s32 {%f18, %f19, %f20, %f21}, [tex_x, {%r41}];
fma.rn.f32 %f66, %f17, %f18, %f66;
add.s32 %r48, %r11, 64;
setp.eq.s32 %p6, %r14, 2;
@%p6 bra $L__BB4_9;

ld.global.f32 %f22, [%rd8+256];
ld.global.u32 %r42, [%rd9+256];
tex.1d.v4.f32.s32 {%f23, %f24, %f25, %f26}, [tex_x, {%r42}];
fma.rn.f32 %f66, %f22, %f23, %f66;
add.s32 %r48, %r11, 96;

$L__BB4_9:
setp.lt.u32 %p7, %r13, 96;
@%p7 bra $L__BB4_12;

mul.wide.s32 %rd24, %r48, 4;
add.s64 %rd28, %rd5, %rd24;
add.s64 %rd27, %rd6, %rd24;

$L__BB4_11:
ld.global.u32 %r43, [%rd27+-256];
tex.1d.v4.f32.s32 {%f27, %f28, %f29, %f30}, [tex_x, {%r43}];
ld.global.f32 %f31, [%rd28+-256];
fma.rn.f32 %f32, %f31, %f27, %f66;
ld.global.f32 %f33, [%rd28+-128];
ld.global.u32 %r44, [%rd27+-128];
tex.1d.v4.f32.s32 {%f34, %f35, %f36, %f37}, [tex_x, {%r44}];
fma.rn.f32 %f38, %f33, %f34, %f32;
ld.global.f32 %f39, [%rd28];
ld.global.u32 %r45, [%rd27];
tex.1d.v4.f32.s32 {%f40, %f41, %f42, %f43}, [tex_x, {%r45}];
fma.rn.f32 %f44, %f39, %f40, %f38;
ld.global.f32 %f45, [%rd28+128];
ld.global.u32 %r46, [%rd27+128];
tex.1d.v4.f32.s32 {%f46, %f47, %f48, %f49}, [tex_x, {%r46}];
fma.rn.f32 %f66, %f45, %f46, %f44;
add.s64 %rd28, %rd28, 512;
add.s64 %rd27, %rd27, 512;
add.s32 %r48, %r48, 128;
setp.lt.s32 %p8, %r48, %r12;
@%p8 bra $L__BB4_11;

$L__BB4_12:
st.shared.f32 [%r6], %f66;
bar.sync 0;
ld.shared.f32 %f50, [%r6+64];
add.f32 %f51, %f66, %f50;
st.shared.f32 [%r6], %f51;
bar.sync 0;
ld.shared.f32 %f52, [%r6+32];
add.f32 %f53, %f51, %f52;
st.shared.f32 [%r6], %f53;
bar.sync 0;
ld.shared.f32 %f54, [%r6+16];
add.f32 %f55, %f53, %f54;
st.shared.f32 [%r6], %f55;
bar.sync 0;
ld.shared.f32 %f56, [%r6+8];
add.f32 %f57, %f55, %f56;
st.shared.f32 [%r6], %f57;
bar.sync 0;
ld.shared.f32 %f58, [%r6+4];
add.f32 %f59, %f57, %f58;
st.shared.f32 [%r6], %f59;
bar.sync 0;
@%p9 bra $L__BB4_14;

ld.shared.f32 %f60, [%r6];
mul.wide.s32 %rd25, %r47, 4;
add.s64 %rd26, %rd7, %rd25;
ld.global.f32 %f61, [%rd26];
add.f32 %f62, %f60, %f61;
st.global.f32 [%rd26], %f62;

$L__BB4_14:
add.s32 %r47, %r47, %r8;
setp.lt.s32 %p10, %r47, %r22;
@%p10 bra $L__BB4_2;

$L__BB4_15:
ret;

}



// ===== COMPILED SASS (sm_100) =====

	.target	sm_100

	.elftype	@"ET_EXEC"


//--------------------- .note.nv.tkinfo           --------------------------
	.section	.note.nv.tkinfo,"",@"SHT_NOTE"
	.sectionflags	@"SHF_NOTE_NV_TKINFO"
	.tkinfo
        /*0018*/ 	.word	0x00000002
        /*0030*/ 	.string	""
        /*0030*/ 	.string	"ptxas"
        /*0030*/ 	.string	"Cuda compilation tools, release 13.0, V13.0.88"
        /*0030*/ 	.string	"Build cuda_13.0.r13.0/compiler.36424714_0"
        /*0030*/ 	.string	"-arch sm_100 "



//--------------------- .note.nv.cuinfo           --------------------------
	.section	.note.nv.cuinfo,"",@"SHT_NOTE"
	.sectionflags	@"SHF_NOTE_NV_CUINFO"
        /*0018*/ 	.short	0x0002
        /*001a*/ 	.short	0x004b
        /*001c*/ 	.short	0x0082
	.zero		2


//--------------------- .nv.info                  --------------------------
	.section	.nv.info,"",@"SHT_CUDA_INFO"
	.align	4


	//----- nvinfo : EIATTR_REGCOUNT
	.align		4
        /*0000*/ 	.byte	0x04, 0x2f
        /*0002*/ 	.short	(.L_1 - .L_0)
	.align		4
.L_0:
        /*0004*/ 	.word	index@(_Z18spmv_vector_kernelILi128ELi2EEviPKmPKiPKfS5_Pf)
        /*0008*/ 	.word	0x00000020


	//----- nvinfo : EIATTR_FRAME_SIZE
	.align		4
.L_1:
        /*000c*/ 	.byte	0x04, 0x11
        /*000e*/ 	.short	(.L_3 - .L_2)
	.align		4
.L_2:
        /*0010*/ 	.word	index@(_Z18spmv_vector_kernelILi128ELi2EEviPKmPKiPKfS5_Pf)
        /*0014*/ 	.word	0x00000000


	//----- nvinfo : EIATTR_REGCOUNT
	.align		4
.L_3:
        /*0018*/ 	.byte	0x04, 0x2f
        /*001a*/ 	.short	(.L_5 - .L_4)
	.align		4
.L_4:
        /*001c*/ 	.word	index@(_Z18spmv_vector_kernelILi64ELi4EEviPKmPKiPKfS5_Pf)
        /*0020*/ 	.word	0x00000020


	//----- nvinfo : EIATTR_FRAME_SIZE
	.align		4
.L_5:
        /*0024*/ 	.byte	0x04, 0x11
        /*0026*/ 	.short	(.L_7 - .L_6)
	.align		4
.L_6:
        /*0028*/ 	.word	index@(_Z18spmv_vector_kernelILi64ELi4EEviPKmPKiPKfS5_Pf)
        /*002c*/ 	.word	0x00000000


	//----- nvinfo : EIATTR_REGCOUNT
	.align		4
.L_7:
        /*0030*/ 	.byte	0x04, 0x2f
        /*0032*/ 	.short	(.L_9 - .L_8)
	.align		4
.L_8:
        /*0034*/ 	.word	index@(_Z18spmv_vector_kernelILi32ELi8EEviPKmPKiPKfS5_Pf)
        /*0038*/ 	.word	0x00000020


	//----- nvinfo : EIATTR_FRAME_SIZE
	.align		4
.L_9:
        /*003c*/ 	.byte	0x04, 0x11
        /*003e*/ 	.short	(.L_11 - .L_10)
	.align		4
.L_10:
        /*0040*/ 	.word	index@(_Z18spmv_vector_kernelILi32ELi8EEviPKmPKiPKfS5_Pf)
        /*0044*/ 	.word	0x00000000


	//----- nvinfo : EIATTR_REGCOUNT
	.align		4
.L_11:
        /*0048*/ 	.byte	0x04, 0x2f
        /*004a*/ 	.short	(.L_13 - .L_12)
	.align		4
.L_12:
        /*004c*/ 	.word	index@(_Z18spmv_vector_kernelILi16ELi16EEviPKmPKiPKfS5_Pf)
        /*0050*/ 	.word	0x00000020


	//----- nvinfo : EIATTR_FRAME_SIZE
	.align		4
.L_13:
        /*0054*/ 	.byte	0x04, 0x11
        /*0056*/ 	.short	(.L_15 - .L_14)
	.align		4
.L_14:
        /*0058*/ 	.word	index@(_Z18spmv_vector_kernelILi16ELi16EEviPKmPKiPKfS5_Pf)
        /*005c*/ 	.word	0x00000000


	//----- nvinfo : EIATTR_REGCOUNT
	.align		4
.L_15:
        /*0060*/ 	.byte	0x04, 0x2f
        /*0062*/ 	.short	(.L_17 - .L_16)
	.align		4
.L_16:
        /*0064*/ 	.word	index@(_Z18spmv_vector_kernelILi8ELi32EEviPKmPKiPKfS5_Pf)
        /*0068*/ 	.word	0x00000020


	//----- nvinfo : EIATTR_FRAME_SIZE
	.align		4
.L_17:
        /*006c*/ 	.byte	0x04, 0x11
        /*006e*/ 	.short	(.L_19 - .L_18)
	.align		4
.L_18:
        /*0070*/ 	.word	index@(_Z18spmv_vector_kernelILi8ELi32EEviPKmPKiPKfS5_Pf)
        /*0074*/ 	.word	0x00000000


	//----- nvinfo : EIATTR_MIN_STACK_SIZE
	.align		4
.L_19:
        /*0078*/ 	.byte	0x04, 0x12
        /*007a*/ 	.short	(.L_21 - .L_20)
	.align		4
.L_20:
        /*007c*/ 	.word	index@(_Z18spmv_vector_kernelILi8ELi32EEviPKmPKiPKfS5_Pf)
        /*0080*/ 	.word	0x00000000


	//----- nvinfo : EIATTR_MIN_STACK_SIZE
	.align		4
.L_21:
        /*0084*/ 	.byte	0x04, 0x12
        /*0086*/ 	.short	(.L_23 - .L_22)
	.align		4
.L_22:
        /*0088*/ 	.word	index@(_Z18spmv_vector_kernelILi16ELi16EEviPKmPKiPKfS5_Pf)
        /*008c*/ 	.word	0x00000000


	//----- nvinfo : EIATTR_MIN_STACK_SIZE
	.align		4
.L_23:
        /*0090*/ 	.byte	0x04, 0x12
        /*0092*/ 	.short	(.L_25 - .L_24)
	.align		4
.L_24:
        /*0094*/ 	.word	index@(_Z18spmv_vector_kernelILi32ELi8EEviPKmPKiPKfS5_Pf)
        /*0098*/ 	.word	0x00000000


	//----- nvinfo : EIATTR_MIN_STACK_SIZE
	.align		4
.L_25:
        /*009c*/ 	.byte	0x04, 0x12
        /*009e*/ 	.short	(.L_27 - .L_26)
	.align		4
.L_26:
        /*00a0*/ 	.word	index@(_Z18spmv_vector_kernelILi64ELi4EEviPKmPKiPKfS5_Pf)
        /*00a4*/ 	.word	0x00000000


	//----- nvinfo : EIATTR_MIN_STACK_SIZE
	.align		4
.L_27:
        /*00a8*/ 	.byte	0x04, 0x12
        /*00aa*/ 	.short	(.L_29 - .L_28)
	.align		4
.L_28:
        /*00ac*/ 	.word	index@(_Z18spmv_vector_kernelILi128ELi2EEviPKmPKiPKfS5_Pf)
        /*00b0*/ 	.word	0x00000000
.L_29:


//--------------------- .nv.compat                --------------------------
	.section	.nv.compat,"",@"SHT_CUDA_COMPAT_INFO"
	.align	4
        /*0000*/ 	.byte	0x02, 0x09, 0x00, 0x00, 0x02, 0x02, 0x02, 0x00, 0x02, 0x05, 0x05, 0x00, 0x03, 0x07, 0x01, 0x01
        /*0010*/ 	.byte	0x02, 0x03, 0x00, 0x00, 0x02, 0x06, 0x01, 0x00, 0x04, 0x0b, 0x08, 0x00, 0x09, 0x00, 0x00, 0x00
        /*0020*/ 	.byte	0x00, 0x00, 0x00, 0x00


//--------------------- .nv.info._Z18spmv_vector_kernelILi8ELi32EEviPKmPKiPKfS5_Pf --------------------------
	.section	.nv.info._Z18spmv_vector_kernelILi8ELi32EEviPKmPKiPKfS5_Pf,"",@"SHT_CUDA_INFO"
	.sectionflags	@""
	.align	4


	//----- nvinfo : EIATTR_CUDA_API_VERSION
	.align		4
        /*0000*/ 	.byte	0x04, 0x37
        /*0002*/ 	.short	(.L_31 - .L_30)
.L_30:
        /*0004*/ 	.word	0x00000082


	//----- nvinfo : EIATTR_KPARAM_INFO
	.align		4
.L_31:
        /*0008*/ 	.byte	0x04, 0x17
        /*000a*/ 	.short	(.L_33 - .L_32)
.L_32:
        /*000c*/ 	.word	0x00000000
        /*0010*/ 	.short	0x0005
        /*0012*/ 	.short	0x0028
        /*0014*/ 	.byte	0x00, 0xf0, 0x21, 0x00


	//----- nvinfo : EIATTR_KPARAM_INFO
	.align		4
.L_33:
        /*0018*/ 	.byte	0x04, 0x17
        /*001a*/ 	.short	(.L_35 - .L_34)
.L_34:
        /*001c*/ 	.word	0x00000000
        /*0020*/ 	.short	0x0004
        /*0022*/ 	.short	0x0020
        /*0024*/ 	.byte	0x00, 0xf0, 0x21, 0x00


	//----- nvinfo : EIATTR_KPARAM_INFO
	.align		4
.L_35:
        /*0028*/ 	.byte	0x04, 0x17
        /*002a*/ 	.short	(.L_37 - .L_36)
.L_36:
        /*002c*/ 	.word	0x00000000
        /*0030*/ 	.short	0x0003
        /*0032*/ 	.short	0x0018
        /*0034*/ 	.byte	0x00, 0xf0, 0x21, 0x00


	//----- nvinfo : EIATTR_KPARAM_INFO
	.align		4
.L_37:
        /*0038*/ 	.byte	0x04, 0x17
        /*003a*/ 	.short	(.L_39 - .L_38)
.L_38:
        /*003c*/ 	.word	0x00000000
        /*0040*/ 	.short	0x0002
        /*0042*/ 	.short	0x0010
        /*0044*/ 	.byte	0x00, 0xf0, 0x21, 0x00


	//----- nvinfo : EIATTR_KPARAM_INFO
	.align		4
.L_39:
        /*0048*/ 	.byte	0x04, 0x17
        /*004a*/ 	.short	(.L_41 - .L_40)
.L_40:
        /*004c*/ 	.word	0x00000000
        /*0050*/ 	.short	0x0001
        /*0052*/ 	.short	0x0008
        /*0054*/ 	.byte	0x00, 0xf0, 0x21, 0x00


	//----- nvinfo : EIATTR_KPARAM_INFO
	.align		4
.L_41:
        /*0058*/ 	.byte	0x04, 0x17
        /*005a*/ 	.short	(.L_43 - .L_42)
.L_42:
        /*005c*/ 	.word	0x00000000
        /*0060*/ 	.short	0x0000
        /*0062*/ 	.short	0x0000
        /*0064*/ 	.byte	0x00, 0xf0, 0x11, 0x00


	//----- nvinfo : EIATTR_SPARSE_MMA_MASK
	.align		4
.L_43:
        /*0068*/ 	.byte	0x03, 0x50
        /*006a*/ 	.short	0x0000


	//----- nvinfo : EIATTR_MAXREG_COUNT
	.align		4
        /*006c*/ 	.byte	0x03, 0x1b
        /*006e*/ 	.short	0x00ff


	//----- nvinfo : EIATTR_NUM_BARRIERS
	.align		4
        /*0070*/ 	.byte	0x02, 0x4c
        /*0072*/ 	.byte	0x01
	.zero		1


	//----- nvinfo : EIATTR_MERCURY_ISA_VERSION
	.align		4
        /*0074*/ 	.byte	0x03, 0x5f
        /*0076*/ 	.short	0x0101


	//----- nvinfo : EIATTR_VRC_CTA_INIT_COUNT
	.align		4
        /*0078*/ 	.byte	0x02, 0x4a
	.zero		1
	.zero		1


	//----- nvinfo : EIATTR_EXIT_INSTR_OFFSETS
	.align		4
        /*007c*/ 	.byte	0x04, 0x1c
        /*007e*/ 	.short	(.L_45 - .L_44)


	//   ....[0]....
.L_44:
        /*0080*/ 	.word	0x00000090


	//   ....[1]....
        /*0084*/ 	.word	0x00001210


	//----- nvinfo : EIATTR_CRS_STACK_SIZE
	.align		4
.L_45:
        /*0088*/ 	.byte	0x04, 0x1e
        /*008a*/ 	.short	(.L_47 - .L_46)
.L_46:
        /*008c*/ 	.word	0x00000000


	//----- nvinfo : EIATTR_CBANK_PARAM_SIZE
	.align		4
.L_47:
        /*0090*/ 	.byte	0x03, 0x19
        /*0092*/ 	.short	0x0030


	//----- nvinfo : EIATTR_PARAM_CBANK
	.align		4
        /*0094*/ 	.byte	0x04, 0x0a
        /*0096*/ 	.short	(.L_49 - .L_48)
	.align		4
.L_48:
        /*0098*/ 	.word	index@(.nv.constant0._Z18spmv_vector_kernelILi8ELi32EEviPKmPKiPKfS5_Pf)
        /*009c*/ 	.short	0x0380
        /*009e*/ 	.short	0x0030


	//----- nvinfo : EIATTR_SW_WAR
	.align		4
.L_49:
        /*00a0*/ 	.byte	0x04, 0x36
        /*00a2*/ 	.short	(.L_51 - .L_50)
.L_50:
        /*00a4*/ 	.word	0x00000008


	//----- nvinfo : EIATTR_BINDLESS_TEXTURE_BANK
	.align		4
.L_51:
        /*00a8*/ 	.byte	0x02, 0x15
	.zero		1
	.zero		1


	//----- nvinfo : EIATTR_BINDLESS_SURFACE_BANK
	.align		4
        /*00ac*/ 	.byte	0x02, 0x16
	.zero		1
	.zero		1


//--------------------- .nv.info._Z18spmv_vector_kernelILi16ELi16EEviPKmPKiPKfS5_Pf --------------------------
	.section	.nv.info._Z18spmv_vector_kernelILi16ELi16EEviPKmPKiPKfS5_Pf,"",@"SHT_CUDA_INFO"
	.sectionflags	@""
	.align	4


	//----- nvinfo : EIATTR_CUDA_API_VERSION
	.align		4
        /*0000*/ 	.byte	0x04, 0x37
        /*0002*/ 	.short	(.L_53 - .L_52)
.L_52:
        /*0004*/ 	.word	0x00000082


	//----- nvinfo : EIATTR_KPARAM_INFO
	.align		4
.L_53:
        /*0008*/ 	.byte	0x04, 0x17
        /*000a*/ 	.short	(.L_55 - .L_54)
.L_54:
        /*000c*/ 	.word	0x00000000
        /*0010*/ 	.short	0x0005
        /*0012*/ 	.short	0x0028
        /*0014*/ 	.byte	0x00, 0xf0, 0x21, 0x00


	//----- nvinfo : EIATTR_KPARAM_INFO
	.align		4
.L_55:
        /*0018*/ 	.byte	0x04, 0x17
        /*001a*/ 	.short	(.L_57 - .L_56)
.L_56:
        /*001c*/ 	.word	0x00000000
        /*0020*/ 	.short	0x0004
        /*0022*/ 	.short	0x0020
        /*0024*/ 	.byte	0x00, 0xf0, 0x21, 0x00


	//----- nvinfo : EIATTR_KPARAM_INFO
	.align		4
.L_57:
        /*0028*/ 	.byte	0x04, 0x17
        /*002a*/ 	.short	(.L_59 - .L_58)
.L_58:
        /*002c*/ 	.word	0x00000000
        /*0030*/ 	.short	0x0003
        /*0032*/ 	.short	0x0018
        /*0034*/ 	.byte	0x00, 0xf0, 0x21, 0x00


	//----- nvinfo : EIATTR_KPARAM_INFO
	.align		4
.L_59:
        /*0038*/ 	.byte	0x04, 0x17
        /*003a*/ 	.short	(.L_61 - .L_60)
.L_60:
        /*003c*/ 	.word	0x00000000
        /*0040*/ 	.short	0x0002
        /*0042*/ 	.short	0x0010
        /*0044*/ 	.byte	0x00, 0xf0, 0x21, 0x00


	//----- nvinfo : EIATTR_KPARAM_INFO
	.align		4
.L_61:
        /*0048*/ 	.byte	0x04, 0x17
        /*004a*/ 	.short	(.L_63 - .L_62)
.L_62:
        /*004c*/ 	.word	0x00000000
        /*0050*/ 	.short	0x0001
        /*0052*/ 	.short	0x0008
        /*0054*/ 	.byte	0x00, 0xf0, 0x21, 0x00


	//----- nvinfo : EIATTR_KPARAM_INFO
	.align		4
.L_63:
        /*0058*/ 	.byte	0x04, 0x17
        /*005a*/ 	.short	(.L_65 - .L_64)
.L_64:
        /*005c*/ 	.word	0x00000000
        /*0060*/ 	.short	0x0000
        /*0062*/ 	.short	0x0000
        /*0064*/ 	.byte	0x00, 0xf0, 0x11, 0x00


	//----- nvinfo : EIATTR_SPARSE_MMA_MASK
	.align		4
.L_65:
        /*0068*/ 	.byte	0x03, 0x50
        /*006a*/ 	.short	0x0000


	//----- nvinfo : EIATTR_MAXREG_COUNT
	.align		4
        /*006c*/ 	.byte	0x03, 0x1b
        /*006e*/ 	.short	0x00ff


	//----- nvinfo : EIATTR_NUM_BARRIERS
	.align		4
        /*0070*/ 	.byte	0x02, 0x4c
        /*0072*/ 	.byte	0x01
	.zero		1


	//----- nvinfo : EIATTR_MERCURY_ISA_VERSION
	.align		4
        /*0074*/ 	.byte	0x03, 0x5f
        /*0076*/ 	.short	0x0101


	//----- nvinfo : EIATTR_VRC_CTA_INIT_COUNT
	.align		4
        /*0078*/ 	.byte	0x02, 0x4a
	.zero		1
	.zero		1


	//----- nvinfo : EIATTR_EXIT_INSTR_OFFSETS
	.align		4
        /*007c*/ 	.byte	0x04, 0x1c
        /*007e*/ 	.short	(.L_67 - .L_66)


	//   ....[0]....
.L_66:
        /*0080*/ 	.word	0x00000090


	//   ....[1]....
        /*0084*/ 	.word	0x000011e0


	//----- nvinfo : EIATTR_CRS_STACK_SIZE
	.align		4
.L_67:
        /*0088*/ 	.byte	0x04, 0x1e
        /*008a*/ 	.short	(.L_69 - .L_68)
.L_68:
        /*008c*/ 	.word	0x00000000


	//----- nvinfo : EIATTR_CBANK_PARAM_SIZE
	.align		4
.L_69:
        /*0090*/ 	.byte	0x03, 0x19
        /*0092*/ 	.short	0x0030


	//----- nvinfo : EIATTR_PARAM_CBANK
	.align		4
        /*0094*/ 	.byte	0x04, 0x0a
        /*0096*/ 	.short	(.L_71 - .L_70)
	.align		4
.L_70:
        /*0098*/ 	.word	index@(.nv.constant0._Z18spmv_vector_kernelILi16ELi16EEviPKmPKiPKfS5_Pf)
        /*009c*/ 	.short	0x0380
        /*009e*/ 	.short	0x0030


	//----- nvinfo : EIATTR_SW_WAR
	.align		4
.L_71:
        /*00a0*/ 	.byte	0x04, 0x36
        /*00a2*/ 	.short	(.L_73 - .L_72)
.L_72:
        /*00a4*/ 	.word	0x00000008


	//----- nvinfo : EIATTR_BINDLESS_TEXTURE_BANK
	.align		4
.L_73:
        /*00a8*/ 	.byte	0x02, 0x15
	.zero		1
	.zero		1


	//----- nvinfo : EIATTR_BINDLESS_SURFACE_BANK
	.align		4
        /*00ac*/ 	.byte	0x02, 0x16
	.zero		1
	.zero		1


//--------------------- .nv.info._Z18spmv_vector_kernelILi32ELi8EEviPKmPKiPKfS5_Pf --------------------------
	.section	.nv.info._Z18spmv_vector_kernelILi32ELi8EEviPKmPKiPKfS5_Pf,"",@"SHT_CUDA_INFO"
	.sectionflags	@""
	.align	4


	//----- nvinfo : EIATTR_CUDA_API_VERSION
	.align		4
        /*0000*/ 	.byte	0x04, 0x37
        /*0002*/ 	.short	(.L_75 - .L_74)
.L_74:
        /*0004*/ 	.word	0x00000082


	//----- nvinfo : EIATTR_KPARAM_INFO
	.align		4
.L_75:
        /*0008*/ 	.byte	0x04, 0x17
        /*000a*/ 	.short	(.L_77 - .L_76)
.L_76:
        /*000c*/ 	.word	0x00000000
        /*0010*/ 	.short	0x0005
        /*0012*/ 	.short	0x0028
        /*0014*/ 	.byte	0x00, 0xf0, 0x21, 0x00


	//----- nvinfo : EIATTR_KPARAM_INFO
	.align		4
.L_77:
        /*0018*/ 	.byte	0x04, 0x17
        /*001a*/ 	.short	(.L_79 - .L_78)
.L_78:
        /*001c*/ 	.word	0x00000000
        /*0020*/ 	.short	0x0004
        /*0022*/ 	.short	0x0020
        /*0024*/ 	.byte	0x00, 0xf0, 0x21, 0x00


	//----- nvinfo : EIATTR_KPARAM_INFO
	.align		4
.L_79:
        /*0028*/ 	.byte	0x04, 0x17
        /*002a*/ 	.short	(.L_81 - .L_80)
.L_80:
        /*002c*/ 	.word	0x00000000
        /*0030*/ 	.short	0x0003
        /*0032*/ 	.short	0x0018
        /*0034*/ 	.byte	0x00, 0xf0, 0x21, 0x00


	//----- nvinfo : EIATTR_KPARAM_INFO
	.align		4
.L_81:
        /*0038*/ 	.byte	0x04, 0x17
        /*003a*/ 	.short	(.L_83 - .L_82)
.L_82:
        /*003c*/ 	.word	0x00000000
        /*0040*/ 	.short	0x0002
        /*0042*/ 	.short	0x0010
        /*0044*/ 	.byte	0x00, 0xf0, 0x21, 0x00


	//----- nvinfo : EIATTR_KPARAM_INFO
	.align		4
.L_83:
        /*0048*/ 	.byte	0x04, 0x17
        /*004a*/ 	.short	(.L_85 - .L_84)
.L_84:
        /*004c*/ 	.word	0x00000000
        /*0050*/ 	.short	0x0001
        /*0052*/ 	.short	0x0008
        /*0054*/ 	.byte	0x00, 0xf0, 0x21, 0x00


	//----- nvinfo : EIATTR_KPARAM_INFO
	.align		4
.L_85:
        /*0058*/ 	.byte	0x04, 0x17
        /*005a*/ 	.short	(.L_87 - .L_86)
.L_86:
        /*005c*/ 	.word	0x00000000
        /*0060*/ 	.short	0x0000
        /*0062*/ 	.short	0x0000
        /*0064*/ 	.byte	0x00, 0xf0, 0x11, 0x00


	//----- nvinfo : EIATTR_SPARSE_MMA_MASK
	.align		4
.L_87:
        /*0068*/ 	.byte	0x03, 0x50
        /*006a*/ 	.short	0x0000


	//----- nvinfo : EIATTR_MAXREG_COUNT
	.align		4
        /*006c*/ 	.byte	0x03, 0x1b
        /*006e*/ 	.short	0x00ff


	//----- nvinfo : EIATTR_NUM_BARRIERS
	.align		4
        /*0070*/ 	.byte	0x02, 0x4c
        /*0072*/ 	.byte	0x01
	.zero		1


	//----- nvinfo : EIATTR_MERCURY_ISA_VERSION
	.align		4
        /*0074*/ 	.byte	0x03, 0x5f
        /*0076*/ 	.short	0x0101


	//----- nvinfo : EIATTR_VRC_CTA_INIT_COUNT
	.align		4
        /*0078*/ 	.byte	0x02, 0x4a
	.zero		1
	.zero		1


	//----- nvinfo : EIATTR_EXIT_INSTR_OFFSETS
	.align		4
        /*007c*/ 	.byte	0x04, 0x1c
        /*007e*/ 	.short	(.L_89 - .L_88)


	//   ....[0]....
.L_88:
        /*0080*/ 	.word	0x00000090


	//   ....[1]....
        /*0084*/ 	.word	0x000011a0


	//----- nvinfo : EIATTR_CRS_STACK_SIZE
	.align		4
.L_89:
        /*0088*/ 	.byte	0x04, 0x1e
        /*008a*/ 	.short	(.L_91 - .L_90)
.L_90:
        /*008c*/ 	.word	0x00000000


	//----- nvinfo : EIATTR_CBANK_PARAM_SIZE
	.align		4
.L_91:
        /*0090*/ 	.byte	0x03, 0x19
        /*0092*/ 	.short	0x0030


	//----- nvinfo : EIATTR_PARAM_CBANK
	.align		4
        /*0094*/ 	.byte	0x04, 0x0a
        /*0096*/ 	.short	(.L_93 - .L_92)
	.align		4
.L_92:
        /*0098*/ 	.word	index@(.nv.constant0._Z18spmv_vector_kernelILi32ELi8EEviPKmPKiPKfS5_Pf)
        /*009c*/ 	.short	0x0380
        /*009e*/ 	.short	0x0030


	//----- nvinfo : EIATTR_SW_WAR
	.align		4
.L_93:
        /*00a0*/ 	.byte	0x04, 0x36
        /*00a2*/ 	.short	(.L_95 - .L_94)
.L_94:
        /*00a4*/ 	.word	0x00000008


	//----- nvinfo : EIATTR_BINDLESS_TEXTURE_BANK
	.align		4
.L_95:
        /*00a8*/ 	.byte	0x02, 0x15
	.zero		1
	.zero		1


	//----- nvinfo : EIATTR_BINDLESS_SURFACE_BANK
	.align		4
        /*00ac*/ 	.byte	0x02, 0x16
	.zero		1
	.zero		1


//--------------------- .nv.info._Z18spmv_vector_kernelILi64ELi4EEviPKmPKiPKfS5_Pf --------------------------
	.section	.nv.info._Z18spmv_vector_kernelILi64ELi4EEviPKmPKiPKfS5_Pf,"",@"SHT_CUDA_INFO"
	.sectionflags	@""
	.align	4


	//----- nvinfo : EIATTR_CUDA_API_VERSION
	.align		4
        /*0000*/ 	.byte	0x04, 0x37
        /*0002*/ 	.short	(.L_97 - .L_96)
.L_96:
        /*0004*/ 	.word	0x00000082


	//----- nvinfo : EIATTR_KPARAM_INFO
	.align		4
.L_97:
        /*0008*/ 	.byte	0x04, 0x17
        /*000a*/ 	.short	(.L_99 - .L_98)
.L_98:
        /*000c*/ 	.word	0x00000000
        /*0010*/ 	.short	0x0005
        /*0012*/ 	.short	0x0028
        /*0014*/ 	.byte	0x00, 0xf0, 0x21, 0x00


	//----- nvinfo : EIATTR_KPARAM_INFO
	.align		4
.L_99:
        /*0018*/ 	.byte	0x04, 0x17
        /*001a*/ 	.short	(.L_101 - .L_100)
.L_100:
        /*001c*/ 	.word	0x00000000
        /*0020*/ 	.short	0x0004
        /*0022*/ 	.short	0x0020
        /*0024*/ 	.byte	0x00, 0xf0, 0x21, 0x00


	//----- nvinfo : EIATTR_KPARAM_INFO
	.align		4
.L_101:
        /*0028*/ 	.byte	0x04, 0x17
        /*002a*/ 	.short	(.L_103 - .L_102)
.L_102:
        /*002c*/ 	.word	0x00000000
        /*0030*/ 	.short	0x0003
        /*0032*/ 	.short	0x0018
        /*0034*/ 	.byte	0x00, 0xf0, 0x21, 0x00


	//----- nvinfo : EIATTR_KPARAM_INFO
	.align		4
.L_103:
        /*0038*/ 	.byte	0x04, 0x17
        /*003a*/ 	.short	(.L_105 - .L_104)
.L_104:
        /*003c*/ 	.word	0x00000000
        /*0040*/ 	.short	0x0002
        /*0042*/ 	.short	0x0010
        /*0044*/ 	.byte	0x00, 0xf0, 0x21, 0x00


	//----- nvinfo : EIATTR_KPARAM_INFO
	.align		4
.L_105:
        /*0048*/ 	.byte	0x04, 0x17
        /*004a*/ 	.short	(.L_107 - .L_106)
.L_106:
        /*004c*/ 	.word	0x00000000
        /*0050*/ 	.short	0x0001
        /*0052*/ 	.short	0x0008
        /*0054*/ 	.byte	0x00, 0xf0, 0x21, 0x00


	//----- nvinfo : EIATTR_KPARAM_INFO
	.align		4
.L_107:
        /*0058*/ 	.byte	0x04, 0x17
        /*005a*/ 	.short	(.L_109 - .L_108)
.L_108:
        /*005c*/ 	.word	0x00000000
        /*0060*/ 	.short	0x0000
        /*0062*/ 	.short	0x0000
        /*0064*/ 	.byte	0x00, 0xf0, 0x11, 0x00


	//----- nvinfo : EIATTR_SPARSE_MMA_MASK
	.align		4
.L_109:
        /*0068*/ 	.byte	0x03, 0x50
        /*006a*/ 	.short	0x0000


	//----- nvinfo : EIATTR_MAXREG_COUNT
	.align		4
        /*006c*/ 	.byte	0x03, 0x1b
        /*006e*/ 	.short	0x00ff


	//----- nvinfo : EIATTR_NUM_BARRIERS
	.align		4
        /*0070*/ 	.byte	0x02, 0x4c
        /*0072*/ 	.byte	0x01
	.zero		1


	//----- nvinfo : EIATTR_MERCURY_ISA_VERSION
	.align		4
        /*0074*/ 	.byte	0x03, 0x5f
        /*0076*/ 	.short	0x0101


	//----- nvinfo : EIATTR_VRC_CTA_INIT_COUNT
	.align		4
        /*0078*/ 	.byte	0x02, 0x4a
	.zero		1
	.zero		1


	//----- nvinfo : EIATTR_EXIT_INSTR_OFFSETS
	.align		4
        /*007c*/ 	.byte	0x04, 0x1c
        /*007e*/ 	.short	(.L_111 - .L_110)


	//   ....[0]....
.L_110:
        /*0080*/ 	.word	0x00000090


	//   ....[1]....
        /*0084*/ 	.word	0x00001180


	//----- nvinfo : EIATTR_CRS_STACK_SIZE
	.align		4
.L_111:
        /*0088*/ 	.byte	0x04, 0x1e
        /*008a*/ 	.short	(.L_113 - .L_112)
.L_112:
        /*008c*/ 	.word	0x00000000


	//----- nvinfo : EIATTR_CBANK_PARAM_SIZE
	.align		4
.L_113:
        /*0090*/ 	.byte	0x03, 0x19
        /*0092*/ 	.short	0x0030


	//----- nvinfo : EIATTR_PARAM_CBANK
	.align		4
        /*0094*/ 	.byte	0x04, 0x0a
        /*0096*/ 	.short	(.L_115 - .L_114)
	.align		4
.L_114:
        /*0098*/ 	.word	index@(.nv.constant0._Z18spmv_vector_kernelILi64ELi4EEviPKmPKiPKfS5_Pf)
        /*009c*/ 	.short	0x0380
        /*009e*/ 	.short	0x0030


	//----- nvinfo : EIATTR_SW_WAR
	.align		4
.L_115:
        /*00a0*/ 	.byte	0x04, 0x36
        /*00a2*/ 	.short	(.L_117 - .L_116)
.L_116:
        /*00a4*/ 	.word	0x00000008


	//----- nvinfo : EIATTR_BINDLESS_TEXTURE_BANK
	.align		4
.L_117:
        /*00a8*/ 	.byte	0x02, 0x15
	.zero		1
	.zero		1


	//----- nvinfo : EIATTR_BINDLESS_SURFACE_BANK
	.align		4
        /*00ac*/ 	.byte	0x02, 0x16
	.zero		1
	.zero		1


//--------------------- .nv.info._Z18spmv_vector_kernelILi128ELi2EEviPKmPKiPKfS5_Pf --------------------------
	.section	.nv.info._Z18spmv_vector_kernelILi128ELi2EEviPKmPKiPKfS5_Pf,"",@"SHT_CUDA_INFO"
	.sectionflags	@""
	.align	4


	//----- nvinfo : EIATTR_CUDA_API_VERSION
	.align		4
        /*0000*/ 	.byte	0x04, 0x37
        /*0002*/ 	.short	(.L_119 - .L_118)
.L_118:
        /*0004*/ 	.word	0x00000082


	//----- nvinfo : EIATTR_KPARAM_INFO
	.align		4
.L_119:
        /*0008*/ 	.byte	0x04, 0x17
        /*000a*/ 	.short	(.L_121 - .L_120)
.L_120:
        /*000c*/ 	.word	0x00000000
        /*0010*/ 	.short	0x0005
        /*0012*/ 	.short	0x0028
        /*0014*/ 	.byte	0x00, 0xf0, 0x21, 0x00


	//----- nvinfo : EIATTR_KPARAM_INFO
	.align		4
.L_121:
        /*0018*/ 	.byte	0x04, 0x17
        /*001a*/ 	.short	(.L_123 - .L_122)
.L_122:
        /*001c*/ 	.word	0x00000000
        /*0020*/ 	.short	0x0004
        /*0022*/ 	.short	0x0020
        /*0024*/ 	.byte	0x00, 0xf0, 0x21, 0x00


	//----- nvinfo : EIATTR_KPARAM_INFO
	.align		4
.L_123:
        /*0028*/ 	.byte	0x04, 0x17
        /*002a*/ 	.short	(.L_125 - .L_124)
.L_124:
        /*002c*/ 	.word	0x00000000
        /*0030*/ 	.short	0x0003
        /*0032*/ 	.short	0x0018
        /*0034*/ 	.byte	0x00, 0xf0, 0x21, 0x00


	//----- nvinfo : EIATTR_KPARAM_INFO
	.align		4
.L_125:
        /*0038*/ 	.byte	0x04, 0x17
        /*003a*/ 	.short	(.L_127 - .L_126)
.L_126:
        /*003c*/ 	.word	0x00000000
        /*0040*/ 	.short	0x0002
        /*0042*/ 	.short	0x0010
        /*0044*/ 	.byte	0x00, 0xf0, 0x21, 0x00


	//----- nvinfo : EIATTR_KPARAM_INFO
	.align		4
.L_127:
        /*0048*/ 	.byte	0x04, 0x17
        /*004a*/ 	.short	(.L_129 - .L_128)
.L_128:
        /*004c*/ 	.word	0x00000000
        /*0050*/ 	.short	0x0001
        /*0052*/ 	.short	0x0008
        /*0054*/ 	.byte	0x00, 0xf0, 0x21, 0x00


	//----- nvinfo : EIATTR_KPARAM_INFO
	.align		4
.L_129:
        /*0058*/ 	.byte	0x04, 0x17
        /*005a*/ 	.short	(.L_131 - .L_130)
.L_130:
        /*005c*/ 	.word	0x00000000
        /*0060*/ 	.short	0x0000
        /*0062*/ 	.short	0x0000
        /*0064*/ 	.byte	0x00, 0xf0, 0x11, 0x00


	//----- nvinfo : EIATTR_SPARSE_MMA_MASK
	.align		4
.L_131:
        /*0068*/ 	.byte	0x03, 0x50
        /*006a*/ 	.short	0x0000


	//----- nvinfo : EIATTR_MAXREG_COUNT
	.align		4
        /*006c*/ 	.byte	0x03, 0x1b
        /*006e*/ 	.short	0x00ff


	//----- nvinfo : EIATTR_NUM_BARRIERS
	.align		4
        /*0070*/ 	.byte	0x02, 0x4c
        /*0072*/ 	.byte	0x01
	.zero		1


	//----- nvinfo : EIATTR_MERCURY_ISA_VERSION
	.align		4
        /*0074*/ 	.byte	0x03, 0x5f
        /*0076*/ 	.short	0x0101


	//----- nvinfo : EIATTR_VRC_CTA_INIT_COUNT
	.align		4
        /*0078*/ 	.byte	0x02, 0x4a
	.zero		1
	.zero		1


	//----- nvinfo : EIATTR_EXIT_INSTR_OFFSETS
	.align		4
        /*007c*/ 	.byte	0x04, 0x1c
        /*007e*/ 	.short	(.L_133 - .L_132)


	//   ....[0]....
.L_132:
        /*0080*/ 	.word	0x00000080


	//   ....[1]....
        /*0084*/ 	.word	0x00001100


	//----- nvinfo : EIATTR_CRS_STACK_SIZE
	.align		4
.L_133:
        /*0088*/ 	.byte	0x04, 0x1e
        /*008a*/ 	.short	(.L_135 - .L_134)
.L_134:
        /*008c*/ 	.word	0x00000000


	//----- nvinfo : EIATTR_CBANK_PARAM_SIZE
	.align		4
.L_135:
        /*0090*/ 	.byte	0x03, 0x19
        /*0092*/ 	.short	0x0030


	//----- nvinfo : EIATTR_PARAM_CBANK
	.align		4
        /*0094*/ 	.byte	0x04, 0x0a
        /*0096*/ 	.short	(.L_137 - .L_136)
	.align		4
.L_136:
        /*0098*/ 	.word	index@(.nv.constant0._Z18spmv_vector_kernelILi128ELi2EEviPKmPKiPKfS5_Pf)
        /*009c*/ 	.short	0x0380
        /*009e*/ 	.short	0x0030


	//----- nvinfo : EIATTR_SW_WAR
	.align		4
.L_137:
        /*00a0*/ 	.byte	0x04, 0x36
        /*00a2*/ 	.short	(.L_139 - .L_138)
.L_138:
        /*00a4*/ 	.word	0x00000008


	//----- nvinfo : EIATTR_BINDLESS_TEXTURE_BANK
	.align		4
.L_139:
        /*00a8*/ 	.byte	0x02, 0x15
	.zero		1
	.zero		1


	//----- nvinfo : EIATTR_BINDLESS_SURFACE_BANK
	.align		4
        /*00ac*/ 	.byte	0x02, 0x16
	.zero		1
	.zero		1


//--------------------- .nv.callgraph             --------------------------
	.section	.nv.callgraph,"",@"SHT_CUDA_CALLGRAPH"
	.align	4
	.sectionentsize	8
	.align		4
        /*0000*/ 	.word	0x00000000
	.align		4
        /*0004*/ 	.word	0xffffffff
	.align		4
        /*0008*/ 	.word	0x00000000
	.align		4
        /*000c*/ 	.word	0xfffffffe
	.align		4
        /*0010*/ 	.word	0x00000000
	.align		4
        /*0014*/ 	.word	0xfffffffd
	.align		4
        /*0018*/ 	.word	0x00000000
	.align		4
        /*001c*/ 	.word	0xfffffffc


//--------------------- .nv.constant0._Z18spmv_vector_kernelILi8ELi32EEviPKmPKiPKfS5_Pf --------------------------
	.section	.nv.constant0._Z18spmv_vector_kernelILi8ELi32EEviPKmPKiPKfS5_Pf,"a",@progbits
	.sectionflags	@""
	.align	4
.nv.constant0._Z18spmv_vector_kernelILi8ELi32EEviPKmPKiPKfS5_Pf:
	.zero		944
	.align		4
        /*03b0*/ 	.word	[20@lo(0x0)=tex_x]


//--------------------- .nv.constant0._Z18spmv_vector_kernelILi16ELi16EEviPKmPKiPKfS5_Pf --------------------------
	.section	.nv.constant0._Z18spmv_vector_kernelILi16ELi16EEviPKmPKiPKfS5_Pf,"a",@progbits
	.sectionflags	@""
	.align	4
.nv.constant0._Z18spmv_vector_kernelILi16ELi16EEviPKmPKiPKfS5_Pf:
	.zero		944
	.align		4
        /*03b0*/ 	.word	[20@lo(0x0)=tex_x]


//--------------------- .nv.constant0._Z18spmv_vector_kernelILi32ELi8EEviPKmPKiPKfS5_Pf --------------------------
	.section	.nv.constant0._Z18spmv_vector_kernelILi32ELi8EEviPKmPKiPKfS5_Pf,"a",@progbits
	.sectionflags	@""
	.align	4
.nv.constant0._Z18spmv_vector_kernelILi32ELi8EEviPKmPKiPKfS5_Pf:
	.zero		944
	.align		4
        /*03b0*/ 	.word	[20@lo(0x0)=tex_x]


//--------------------- .nv.constant0._Z18spmv_vector_kernelILi64ELi4EEviPKmPKiPKfS5_Pf --------------------------
	.section	.nv.constant0._Z18spmv_vector_kernelILi64ELi4EEviPKmPKiPKfS5_Pf,"a",@progbits
	.sectionflags	@""
	.align	4
.nv.constant0._Z18spmv_vector_kernelILi64ELi4EEviPKmPKiPKfS5_Pf:
	.zero		944
	.align		4
        /*03b0*/ 	.word	[20@lo(0x0)=tex_x]


//--------------------- .nv.constant0._Z18spmv_vector_kernelILi128ELi2EEviPKmPKiPKfS5_Pf --------------------------
	.section	.nv.constant0._Z18spmv_vector_kernelILi128ELi2EEviPKmPKiPKfS5_Pf,"a",@progbits
	.sectionflags	@""
	.align	4
.nv.constant0._Z18spmv_vector_kernelILi128ELi2EEviPKmPKiPKfS5_Pf:
	.zero		944
	.align		4
        /*03b0*/ 	.word	[20@lo(0x0)=tex_x]


//--------------------- .text._Z18spmv_vector_kernelILi8ELi32EEviPKmPKiPKfS5_Pf --------------------------
	.section	.text._Z18spmv_vector_kernelILi8ELi32EEviPKmPKiPKfS5_Pf,"ax",@progbits
	.align	128
        .global         _Z18spmv_vector_kernelILi8ELi32EEviPKmPKiPKfS5_Pf
        .type           _Z18spmv_vector_kernelILi8ELi32EEviPKmPKiPKfS5_Pf,@function
        .size           _Z18spmv_vector_kernelILi8ELi32EEviPKmPKiPKfS5_Pf,(.L_x_73 - _Z18spmv_vector_kernelILi8ELi32EEviPKmPKiPKfS5_Pf)
        .other          _Z18spmv_vector_kernelILi8ELi32EEviPKmPKiPKfS5_Pf,@"STO_CUDA_ENTRY STV_DEFAULT"
_Z18spmv_vector_kernelILi8ELi32EEviPKmPKiPKfS5_Pf:
.text._Z18spmv_vector_kernelILi8ELi32EEviPKmPKiPKfS5_Pf:
[----:B------:R-:W-:Y:S01]  /*0000*/  LDC R1, c[0x0][0x37c] ;  /* 0x0000df00ff017b82 */ /* 0x000fe20000000800 */
[----:B------:R-:W0:Y:S01]  /*0010*/  S2R R0, SR_CTAID.X ;  /* 0x0000000000007919 */ /* 0x000e220000002500 */
[----:B------:R-:W1:Y:S01]  /*0020*/  LDCU UR4, c[0x0][0x380] ;  /* 0x00007000ff0477ac */ /* 0x000e620008000800 */
[----:B------:R-:W0:Y:S02]  /*0030*/  S2R R13, SR_TID.X ;  /* 0x00000000000d7919 */ /* 0x000e240000002100 */
[----:B0-----:R-:W-:-:S04]  /*0040*/  LEA R0, R0, R13, 0x8 ;  /* 0x0000000d00007211 */ /* 0x001fc800078e40ff */
[----:B------:R-:W-:-:S04]  /*0050*/  SHF.R.S32.HI R3, RZ, 0x1f, R0 ;  /* 0x0000001fff037819 */ /* 0x000fc80000011400 */
[----:B------:R-:W-:-:S04]  /*0060*/  LEA.HI R3, R3, R0, RZ, 0x5 ;  /* 0x0000000003037211 */ /* 0x000fc800078f28ff */
[----:B------:R-:W-:-:S04]  /*0070*/  SHF.R.S32.HI R11, RZ, 0x5, R3 ;  /* 0x00000005ff0b7819 */ /* 0x000fc80000011403 */
[----:B-1----:R-:W-:-:S13]  /*0080*/  ISETP.GE.AND P0, PT, R11, UR4, PT ;  /* 0x000000040b007c0c */ /* 0x002fda000bf06270 */
[----:B------:R-:W-:Y:S05]  /*0090*/  @P0 EXIT ;  /* 0x000000000000094d */ /* 0x000fea0003800000 */
[----:B------:R-:W0:Y:S01]  /*00a0*/  S2UR UR7, SR_CgaCtaId ;  /* 0x00000000000779c3 */ /* 0x000e220000008800 */
[----:B------:R-:W1:Y:S01]  /*00b0*/  LDCU.128 UR12, c[0x0][0x390] ;  /* 0x00007200ff0c77ac */ /* 0x000e620008000c00 */
[----:B------:R-:W-:Y:S02]  /*00c0*/  SHF.R.U32.HI R10, RZ, 0x2, R13 ;  /* 0x00000002ff0a7819 */ /* 0x000fe4000001160d */
[----:B------:R-:W-:Y:S01]  /*00d0*/  LOP3.LUT R9, R13, 0x1f, RZ, 0xc0, !PT ;  /* 0x0000001f0d097812 */ /* 0x000fe200078ec0ff */
[----:B------:R-:W-:Y:S01]  /*00e0*/  UMOV UR4, 0x400 ;  /* 0x0000040000047882 */ /* 0x000fe20000000000 */
[----:B------:R-:W-:Y:S01]  /*00f0*/  LOP3.LUT R10, R10, 0x3ffffff8, RZ, 0xc0, !PT ;  /* 0x3ffffff80a0a7812 */ /* 0x000fe200078ec0ff */
[----:B------:R-:W-:Y:S01]  /*0100*/  UIADD3 UR5, UPT, UPT, UR4, 0x440, URZ ;  /* 0x0000044004057890 */ /* 0x000fe2000fffe0ff */
[----:B------:R-:W2:Y:S01]  /*0110*/  LDC R8, c[0x0][0x370] ;  /* 0x0000dc00ff087b82 */ /* 0x000ea20000000800 */
[----:B------:R-:W-:Y:S01]  /*0120*/  ISETP.GT.U32.AND P1, PT, R9, 0x1, PT ;  /* 0x000000010900780c */ /* 0x000fe20003f24070 */
[----:B------:R-:W3:Y:S01]  /*0130*/  LDCU.64 UR16, c[0x0][0x358] ;  /* 0x00006b00ff1077ac */ /* 0x000ee20008000a00 */
[----:B------:R-:W-:Y:S01]  /*0140*/  LOP3.LUT R12, RZ, R9, RZ, 0x33, !PT ;  /* 0x00000009ff0c7212 */ /* 0x000fe200078e33ff */
[----:B-1----:R-:W-:-:S02]  /*0150*/  UIADD3 UR9, UP0, UPT, UR14, 0x100, URZ ;  /* 0x000001000e097890 */ /* 0x002fc4000ff1e0ff */
[----:B------:R-:W-:Y:S02]  /*0160*/  UIADD3 UR8, UP1, UPT, UR12, 0x100, URZ ;  /* 0x000001000c087890 */ /* 0x000fe4000ff3e0ff */
[----:B------:R-:W-:Y:S02]  /*0170*/  UIADD3.X UR10, UPT, UPT, URZ, UR15, URZ, UP0, !UPT ;  /* 0x0000000fff0a7290 */ /* 0x000fe400087fe4ff */
[----:B0-----:R-:W-:Y:S02]  /*0180*/  ULEA UR6, UR7, UR5, 0x18 ;  /* 0x0000000507067291 */ /* 0x001fe4000f8ec0ff */
[----:B------:R-:W-:Y:S02]  /*0190*/  ULEA UR4, UR7, UR4, 0x18 ;  /* 0x0000000407047291 */ /* 0x000fe4000f8ec0ff */
[----:B------:R-:W-:Y:S02]  /*01a0*/  UIADD3.X UR7, UPT, UPT, URZ, UR13, URZ, UP1, !UPT ;  /* 0x0000000dff077290 */ /* 0x000fe40008ffe4ff */
[----:B------:R-:W-:-:S02]  /*01b0*/  IADD3 R14, PT, PT, R10, UR6, RZ ;  /* 0x000000060a0e7c10 */ /* 0x000fc4000fffe0ff */
[----:B------:R-:W-:-:S03]  /*01c0*/  LEA R13, R13, UR4, 0x2 ;  /* 0x000000040d0d7c11 */ /* 0x000fc6000f8e10ff */
[----:B---3--:R-:W-:-:S07]  /*01d0*/  IMAD R14, R9, 0x4, R14 ;  /* 0x00000004090e7824 */ /* 0x008fce00078e020e */
.L_x_13:
[----:B------:R-:W-:Y:S04]  /*01e0*/  BSSY.RECONVERGENT B0, `(.L_x_0) ;  /* 0x0000007000007945 */ /* 0x000fe80003800200 */
[----:B01----:R-:W-:Y:S05]  /*01f0*/  @P1 BRA `(.L_x_1) ;  /* 0x0000000000141947 */ /* 0x003fea0003800000 */
[----:B------:R-:W0:Y:S01]  /*0200*/  LDC.64 R2, c[0x0][0x388] ;  /* 0x0000e200ff027b82 */ /* 0x000e220000000a00 */
[----:B------:R-:W-:-:S05]  /*0210*/  IADD3 R5, PT, PT, R9, R11, RZ ;  /* 0x0000000b09057210 */ /* 0x000fca0007ffe0ff */
[----:B0-----:R-:W-:-:S06]  /*0220*/  IMAD.WIDE R2, R5, 0x8, R2 ;  /* 0x0000000805027825 */ /* 0x001fcc00078e0202 */
[----:B------:R-:W3:Y:S04]  /*0230*/  LDG.E R3, desc[UR16][R2.64] ;  /* 0x0000001002037981 */ /* 0x000ee8000c1e1900 */
[----:B---3--:R0:W-:Y:S02]  /*0240*/  STS [R14], R3 ;  /* 0x000000030e007388 */ /* 0x0081e40000000800 */
.L_x_1:
[----:B------:R-:W-:Y:S05]  /*0250*/  BSYNC.RECONVERGENT B0 ;  /* 0x0000000000007941 */ /* 0x000fea0003800200 */
.L_x_0:
[----:B0-----:R-:W0:Y:S01]  /*0260*/  LDS.64 R2, [R10+UR6] ;  /* 0x000000060a027984 */ /* 0x001e220008000a00 */
[----:B------:R-:W-:Y:S01]  /*0270*/  BSSY.RECONVERGENT B0, `(.L_x_2) ;  /* 0x00000d4000007945 */ /* 0x000fe20003800200 */
[----:B------:R-:W-:Y:S01]  /*0280*/  IMAD.MOV.U32 R0, RZ, RZ, RZ ;  /* 0x000000ffff007224 */ /* 0x000fe200078e00ff */
[----:B0-----:R-:W-:-:S04]  /*0290*/  IADD3 R16, PT, PT, R9, R2, RZ ;  /* 0x0000000209107210 */ /* 0x001fc80007ffe0ff */
[----:B------:R-:W-:-:S13]  /*02a0*/  ISETP.GE.AND P0, PT, R16, R3, PT ;  /* 0x000000031000720c */ /* 0x000fda0003f06270 */
[----:B------:R-:W-:Y:S05]  /*02b0*/  @P0 BRA `(.L_x_3) ;  /* 0x0000000c003c0947 */ /* 0x000fea0003800000 */
[----:B------:R-:W-:Y:S01]  /*02c0*/  IADD3 R2, PT, PT, -R2, R3, R12 ;  /* 0x0000000302027210 */ /* 0x000fe20007ffe10c */
[----:B------:R-:W-:Y:S03]  /*02d0*/  BSSY.RECONVERGENT B1, `(.L_x_4) ;  /* 0x0000021000017945 */ /* 0x000fe60003800200 */
[C---:B------:R-:W-:Y:S02]  /*02e0*/  LEA.HI R0, R2.reuse, 0x1, RZ, 0x1b ;  /* 0x0000000102007811 */ /* 0x040fe400078fd8ff */
[----:B------:R-:W-:Y:S02]  /*02f0*/  ISETP.GE.U32.AND P2, PT, R2, 0x60, PT ;  /* 0x000000600200780c */ /* 0x000fe40003f46070 */
[----:B------:R-:W-:Y:S01]  /*0300*/  LOP3.LUT P0, R15, R0, 0x3, RZ, 0xc0, !PT ;  /* 0x00000003000f7812 */ /* 0x000fe2000780c0ff */
[----:B------:R-:W-:Y:S01]  /*0310*/  HFMA2 R0, -RZ, RZ, 0, 0 ;  /* 0x00000000ff007431 */ /* 0x000fe200000001ff */
[----:B------:R-:W-:-:S11]  /*0320*/  MOV R2, R16 ;  /* 0x0000001000027202 */ /* 0x000fd60000000f00 */
[----:B------:R-:W-:Y:S05]  /*0330*/  @!P0 BRA `(.L_x_5) ;  /* 0x0000000000688947 */ /* 0x000fea0003800000 */
[----:B------:R-:W0:Y:S02]  /*0340*/  LDC.64 R4, c[0x0][0x390] ;  /* 0x0000e400ff047b82 */ /* 0x000e240000000a00 */
[----:B0-----:R-:W-:-:S05]  /*0350*/  IMAD.WIDE R4, R16, 0x4, R4 ;  /* 0x0000000410047825 */ /* 0x001fca00078e0204 */
[----:B------:R-:W3:Y:S01]  /*0360*/  LDG.E R17, desc[UR16][R4.64] ;  /* 0x0000001004117981 */ /* 0x000ee2000c1e1900 */
[----:B------:R-:W3:Y:S01]  /*0370*/  LDCU UR4, c[0x0][0x3b0] ;  /* 0x00007600ff0477ac */ /* 0x000ee20008000800 */
[----:B------:R-:W-:Y:S02]  /*0380*/  UMOV UR5, URZ ;  /* 0x000000ff00057c82 */ /* 0x000fe40008000000 */
[----:B---3--:R-:W5:Y:S01]  /*0390*/  TLD.LZ RZ, R17, R17, UR4, 1D, 0x1 ;  /* 0x00ff04ff11117f66 */ /* 0x008f6200081e01ff */
[----:B------:R-:W0:Y:S02]  /*03a0*/  LDC.64 R6, c[0x0][0x398] ;  /* 0x0000e600ff067b82 */ /* 0x000e240000000a00 */
[----:B0-----:R-:W-:-:S05]  /*03b0*/  IMAD.WIDE R6, R16, 0x4, R6 ;  /* 0x0000000410067825 */ /* 0x001fca00078e0206 */
[----:B------:R-:W3:Y:S01]  /*03c0*/  LDG.E R0, desc[UR16][R6.64] ;  /* 0x0000001006007981 */ /* 0x000ee2000c1e1900 */
[----:B------:R-:W-:Y:S01]  /*03d0*/  ISETP.NE.AND P0, PT, R15, 0x1, PT ;  /* 0x000000010f00780c */ /* 0x000fe20003f05270 */
[----:B------:R-:W-:Y:S02]  /*03e0*/  VIADD R2, R16, 0x20 ;  /* 0x0000002010027836 */ /* 0x000fe40000000000 */
[----:B---3-5:R-:W-:-:S10]  /*03f0*/  FFMA R0, R0, R17, RZ ;  /* 0x0000001100007223 */ /* 0x028fd400000000ff */
[----:B------:R-:W-:Y:S05]  /*0400*/  @!P0 BRA `(.L_x_5) ;  /* 0x0000000000348947 */ /* 0x000fea0003800000 */
[----:B------:R-:W-:Y:S01]  /*0410*/  ISETP.NE.AND P0, PT, R15, 0x2, PT ;  /* 0x000000020f00780c */ /* 0x000fe20003f05270 */
[----:B------:R-:W3:-:S12]  /*0420*/  LDG.E R17, desc[UR16][R4.64+0x80] ;  /* 0x0000801004117981 */ /* 0x000ed8000c1e1900 */
[----:B------:R-:W4:Y:S01]  /*0430*/  @P0 LDG.E R18, desc[UR16][R4.64+0x100] ;  /* 0x0001001004120981 */ /* 0x000f22000c1e1900 */
[----:B------:R-:W3:Y:S01]  /*0440*/  LDCU UR4, c[0x0][0x3b0] ;  /* 0x00007600ff0477ac */ /* 0x000ee20008000800 */
[----:B------:R-:W-:Y:S02]  /*0450*/  UMOV UR5, URZ ;  /* 0x000000ff00057c82 */ /* 0x000fe40008000000 */
[----:B---3--:R-:W5:Y:S01]  /*0460*/  TLD.LZ RZ, R17, R17, UR4, 1D, 0x1 ;  /* 0x00ff04ff11117f66 */ /* 0x008f6200081e01ff */
[----:B----4-:R-:W5:Y:S01]  /*0470*/  @P0 TLD.LZ RZ, R18, R18, UR4, 1D, 0x1 ;  /* 0x00ff04ff12120f66 */ /* 0x010f6200081e01ff */
[----:B------:R-:W3:Y:S04]  /*0480*/  LDG.E R15, desc[UR16][R6.64+0x80] ;  /* 0x00008010060f7981 */ /* 0x000ee8000c1e1900 */
[----:B------:R-:W4:Y:S01]  /*0490*/  @P0 LDG.E R19, desc[UR16][R6.64+0x100] ;  /* 0x0001001006130981 */ /* 0x000f22000c1e1900 */
[----:B------:R-:W-:-:S02]  /*04a0*/  IADD3 R2, PT, PT, R16, 0x40, RZ ;  /* 0x0000004010027810 */ /* 0x000fc40007ffe0ff */
[----:B------:R-:W-:Y:S01]  /*04b0*/  @P0 IADD3 R2, PT, PT, R16, 0x60, RZ ;  /* 0x0000006010020810 */ /* 0x000fe20007ffe0ff */
[----:B---3-5:R-:W-:-:S04]  /*04c0*/  FFMA R0, R15, R17, R0 ;  /* 0x000000110f007223 */ /* 0x028fc80000000000 */
[----:B----4-:R-:W-:-:S07]  /*04d0*/  @P0 FFMA R0, R19, R18, R0 ;  /* 0x0000001213000223 */ /* 0x010fce0000000000 */
.L_x_5:
[----:B------:R-:W-:Y:S05]  /*04e0*/  BSYNC.RECONVERGENT B1 ;  /* 0x0000000000017941 */ /* 0x000fea0003800200 */
.L_x_4:
[----:B------:R-:W-:Y:S05]  /*04f0*/  @!P2 BRA `(.L_x_3) ;  /* 0x0000000800aca947 */ /* 0x000fea0003800000 */
[----:B------:R-:W-:Y:S01]  /*0500*/  IMAD.IADD R6, R3, 0x1, -R2 ;  /* 0x0000000103067824 */ /* 0x000fe200078e0a02 */
[----:B------:R-:W-:Y:S01]  /*0510*/  MOV R4, UR9 ;  /* 0x0000000900047c02 */ /* 0x000fe20008000f00 */
[----:B------:R-:W-:Y:S01]  /*0520*/  BSSY.RECONVERGENT B1, `(.L_x_6) ;  /* 0x0000060000017945 */ /* 0x000fe20003800200 */
[----:B------:R-:W-:Y:S02]  /*0530*/  MOV R5, UR10 ;  /* 0x0000000a00057c02 */ /* 0x000fe40008000f00 */
[----:B------:R-:W-:Y:S01]  /*0540*/  ISETP.GT.AND P2, PT, R6, 0x180, PT ;  /* 0x000001800600780c */ /* 0x000fe20003f44270 */
[----:B------:R-:W-:Y:S01]  /*0550*/  IMAD.U32 R6, RZ, RZ, UR8 ;  /* 0x00000008ff067e24 */ /* 0x000fe2000f8e00ff */
[----:B------:R-:W-:Y:S01]  /*0560*/  MOV R7, UR7 ;  /* 0x0000000700077c02 */ /* 0x000fe20008000f00 */
[----:B------:R-:W-:Y:S01]  /*0570*/  IMAD.WIDE R4, R2, 0x4, R4 ;  /* 0x0000000402047825 */ /* 0x000fe200078e0204 */
[----:B------:R-:W-:-:S03]  /*0580*/  PLOP3.LUT P0, PT, PT, PT, PT, 0x80, 0x8 ;  /* 0x000000000008781c */ /* 0x000fc60003f0f070 */
[----:B------:R-:W-:-:S06]  /*0590*/  IMAD.WIDE R6, R2, 0x4, R6 ;  /* 0x0000000402067825 */ /* 0x000fcc00078e0206 */
[----:B------:R-:W-:Y:S05]  /*05a0*/  @!P2 BRA `(.L_x_7) ;  /* 0x00000004005ca947 */ /* 0x000fea0003800000 */
[----:B------:R-:W-:Y:S02]  /*05b0*/  PLOP3.LUT P0, PT, PT, PT, PT, 0x8, 0x80 ;  /* 0x000000000080781c */ /* 0x000fe40003f0e170 */
[----:B------:R-:W-:-:S11]  /*05c0*/  IADD3 R15, PT, PT, R3, -0x180, RZ ;  /* 0xfffffe80030f7810 */ /* 0x000fd60007ffe0ff */
.L_x_8:
[----:B------:R-:W3:Y:S04]  /*05d0*/  LDG.E R27, desc[UR16][R6.64+-0x100] ;  /* 0xffff0010061b7981 */ /* 0x000ee8000c1e1900 */
[----:B------:R-:W4:Y:S04]  /*05e0*/  LDG.E R25, desc[UR16][R6.64+-0x80] ;  /* 0xffff801006197981 */ /* 0x000f28000c1e1900 */
[----:B------:R-:W2:Y:S04]  /*05f0*/  LDG.E R24, desc[UR16][R6.64] ;  /* 0x0000001006187981 */ /* 0x000ea8000c1e1900 */
[----:B------:R-:W2:Y:S01]  /*0600*/  LDG.E R17, desc[UR16][R6.64+0x80] ;  /* 0x0000801006117981 */ /* 0x000ea2000c1e1900 */
[----:B------:R-:W3:Y:S03]  /*0610*/  LDCU UR4, c[0x0][0x3b0] ;  /* 0x00007600ff0477ac */ /* 0x000ee60008000800 */
[----:B------:R-:W2:Y:S01]  /*0620*/  LDG.E R18, desc[UR16][R6.64+0x100] ;  /* 0x0001001006127981 */ /* 0x000ea2000c1e1900 */
[----:B------:R-:W-:-:S03]  /*0630*/  UMOV UR5, URZ ;  /* 0x000000ff00057c82 */ /* 0x000fc60008000000 */
[----:B------:R-:W2:Y:S04]  /*0640*/  LDG.E R19, desc[UR16][R6.64+0x180] ;  /* 0x0001801006137981 */ /* 0x000ea8000c1e1900 */
[----:B------:R-:W2:Y:S04]  /*0650*/  LDG.E R21, desc[UR16][R4.64+-0x100] ;  /* 0xffff001004157981 */ /* 0x000ea8000c1e1900 */
[----:B------:R-:W2:Y:S04]  /*0660*/  LDG.E R20, desc[UR16][R6.64+0x200] ;  /* 0x0002001006147981 */ /* 0x000ea8000c1e1900 */
[----:B------:R-:W2:Y:S04]  /*0670*/  LDG.E R22, desc[UR16][R4.64+-0x80] ;  /* 0xffff801004167981 */ /* 0x000ea8000c1e1900 */
[----:B------:R-:W2:Y:S04]  /*0680*/  LDG.E R23, desc[UR16][R4.64] ;  /* 0x0000001004177981 */ /* 0x000ea8000c1e1900 */
[----:B------:R-:W2:Y:S01]  /*0690*/  LDG.E R16, desc[UR16][R4.64+0x80] ;  /* 0x0000801004107981 */ /* 0x000ea2000c1e1900 */
[----:B---3--:R-:W5:Y:S01]  /*06a0*/  TLD.LZ RZ, R27, R27, UR4, 1D, 0x1 ;  /* 0x00ff04ff1b1b7f66 */ /* 0x008f6200081e01ff */
[----:B----4-:R-:W5:Y:S01]  /*06b0*/  TLD.LZ RZ, R25, R25, UR4, 1D, 0x1 ;  /* 0x00ff04ff19197f66 */ /* 0x010f6200081e01ff */
[----:B--2---:R-:W5:Y:S01]  /*06c0*/  TLD.LZ RZ, R24, R24, UR4, 1D, 0x1 ;  /* 0x00ff04ff18187f66 */ /* 0x004f6200081e01ff */
[----:B------:R-:W5:Y:S01]  /*06d0*/  TLD.LZ RZ, R17, R17, UR4, 1D, 0x1 ;  /* 0x00ff04ff11117f66 */ /* 0x000f6200081e01ff */
[----:B------:R-:W5:Y:S01]  /*06e0*/  TLD.LZ RZ, R18, R18, UR4, 1D, 0x1 ;  /* 0x00ff04ff12127f66 */ /* 0x000f6200081e01ff */
[----:B------:R-:W5:Y:S01]  /*06f0*/  TLD.LZ RZ, R19, R19, UR4, 1D, 0x1 ;  /* 0x00ff04ff13137f66 */ /* 0x000f6200081e01ff */
[----:B------:R-:W5:Y:S01]  /*0700*/  TLD.LZ RZ, R20, R20, UR4, 1D, 0x1 ;  /* 0x00ff04ff14147f66 */ /* 0x000f6200081e01ff */
[----:B------:R-:W2:Y:S04]  /*0710*/  LDG.E R28, desc[UR16][R6.64+0x300] ;  /* 0x00030010061c7981 */ /* 0x000ea8000c1e1900 */
[----:B------:R-:W3:Y:S01]  /*0720*/  LDG.E R26, desc[UR16][R4.64+0x180] ;  /* 0x00018010041a7981 */ /* 0x000ee2000c1e1900 */
[----:B------:R-:W-:-:S04]  /*0730*/  DEPBAR.LE SB5, 0x5 ;  /* 0x0000d1400000791a */ /* 0x000fc80000000000 */
[----:B------:R-:W-:Y:S02]  /*0740*/  FFMA R21, R27, R21, R0 ;  /* 0x000000151b157223 */ /* 0x000fe40000000000 */
[----:B------:R-:W4:Y:S02]  /*0750*/  LDG.E R0, desc[UR16][R6.64+0x380] ;  /* 0x0003801006007981 */ /* 0x000f24000c1e1900 */
[----:B------:R-:W-:Y:S02]  /*0760*/  FFMA R22, R22, R25, R21 ;  /* 0x0000001916167223 */ /* 0x000fe40000000015 */
[----:B------:R-:W3:Y:S01]  /*0770*/  LDG.E R21, desc[UR16][R4.64+0x100] ;  /* 0x0001001004157981 */ /* 0x000ee2000c1e1900 */
[----:B------:R-:W-:-:S04]  /*0780*/  DEPBAR.LE SB5, 0x4 ;  /* 0x0000d1000000791a */ /* 0x000fc80000000000 */
[----:B------:R-:W-:Y:S02]  /*0790*/  FFMA R23, R23, R24, R22 ;  /* 0x0000001817177223 */ /* 0x000fe40000000016 */
[----:B------:R-:W2:Y:S04]  /*07a0*/  LDG.E R22, desc[UR16][R6.64+0x280] ;  /* 0x0002801006167981 */ /* 0x000ea8000c1e1900 */
[----:B------:R-:W3:Y:S01]  /*07b0*/  LDG.E R24, desc[UR16][R6.64+0x400] ;  /* 0x0004001006187981 */ /* 0x000ee2000c1e1900 */
[----:B------:R-:W-:-:S04]  /*07c0*/  DEPBAR.LE SB5, 0x3 ;  /* 0x0000d0c00000791a */ /* 0x000fc80000000000 */
[----:B------:R-:W-:Y:S02]  /*07d0*/  FFMA R25, R16, R17, R23 ;  /* 0x0000001110197223 */ /* 0x000fe40000000017 */
[----:B------:R-:W3:Y:S01]  /*07e0*/  LDG.E R23, desc[UR16][R4.64+0x200] ;  /* 0x0002001004177981 */ /* 0x000ee2000c1e1900 */
[----:B--2---:R-:W5:Y:S01]  /*07f0*/  TLD.LZ RZ, R22, R22, UR4, 1D, 0x1 ;  /* 0x00ff04ff16167f66 */ /* 0x004f6200081e01ff */
[----:B------:R0:W5:Y:S01]  /*0800*/  TLD.LZ RZ, R17, R28, UR4, 1D, 0x1 ;  /* 0x00ff04ff1c117f66 */ /* 0x00016200081e01ff */
[----:B----4-:R-:W5:Y:S01]  /*0810*/  TLD.LZ RZ, R0, R0, UR4, 1D, 0x1 ;  /* 0x00ff04ff00007f66 */ /* 0x010f6200081e01ff */
[----:B---3--:R1:W5:Y:S01]  /*0820*/  TLD.LZ RZ, R16, R24, UR4, 1D, 0x1 ;  /* 0x00ff04ff18107f66 */ /* 0x00836200081e01ff */
[----:B------:R-:W-:-:S04]  /*0830*/  DEPBAR.LE SB5, 0x5 ;  /* 0x0000d1400000791a */ /* 0x000fc80000000000 */
[----:B------:R-:W-:Y:S01]  /*0840*/  FFMA R21, R18, R21, R25 ;  /* 0x0000001512157223 */ /* 0x000fe20000000019 */
[----:B------:R-:W2:Y:S03]  /*0850*/  LDG.E R27, desc[UR16][R6.64+0x500] ;  /* 0x00050010061b7981 */ /* 0x000ea6000c1e1900 */
[----:B------:R-:W-:Y:S01]  /*0860*/  FFMA R26, R26, R19, R21 ;  /* 0x000000131a1a7223 */ /* 0x000fe20000000015 */
[----:B------:R-:W3:Y:S01]  /*0870*/  LDG.E R25, desc[UR16][R6.64+0x580] ;  /* 0x0005801006197981 */ /* 0x000ee2000c1e1900 */
[----:B------:R-:W-:-:S04]  /*0880*/  DEPBAR.LE SB5, 0x4 ;  /* 0x0000d1000000791a */ /* 0x000fc80000000000 */
[----:B------:R-:W-:Y:S01]  /*0890*/  FFMA R29, R23, R20, R26 ;  /* 0x00000014171d7223 */ /* 0x000fe2000000001a */
[----:B0-----:R-:W4:Y:S04]  /*08a0*/  LDG.E R28, desc[UR16][R6.64+0x480] ;  /* 0x00048010061c7981 */ /* 0x001f28000c1e1900 */
[----:B------:R-:W1:Y:S04]  /*08b0*/  LDG.E R20, desc[UR16][R4.64+0x280] ;  /* 0x0002801004147981 */ /* 0x000e68000c1e1900 */
[----:B------:R-:W3:Y:S04]  /*08c0*/  LDG.E R26, desc[UR16][R6.64+0x600] ;  /* 0x00060010061a7981 */ /* 0x000ee8000c1e1900 */
[----:B------:R-:W3:Y:S04]  /*08d0*/  LDG.E R23, desc[UR16][R6.64+0x680] ;  /* 0x0006801006177981 */ /* 0x000ee8000c1e1900 */
[----:B------:R-:W3:Y:S04]  /*08e0*/  LDG.E R18, desc[UR16][R4.64+0x300] ;  /* 0x0003001004127981 */ /* 0x000ee8000c1e1900 */
[----:B------:R-:W3:Y:S04]  /*08f0*/  LDG.E R19, desc[UR16][R4.64+0x380] ;  /* 0x0003801004137981 */ /* 0x000ee8000c1e1900 */
[----:B------:R-:W3:Y:S01]  /*0900*/  LDG.E R21, desc[UR16][R4.64+0x400] ;  /* 0x0004001004157981 */ /* 0x000ee2000c1e1900 */
[----:B------:R-:W-:-:S04]  /*0910*/  DEPBAR.LE SB5, 0x3 ;  /* 0x0000d0c00000791a */ /* 0x000fc80000000000 */
[----:B-1----:R-:W-:Y:S02]  /*0920*/  FFMA R24, R20, R22, R29 ;  /* 0x0000001614187223 */ /* 0x002fe4000000001d */
[----:B----4-:R-:W5:Y:S01]  /*0930*/  TLD.LZ RZ, R20, R28, UR4, 1D, 0x1 ;  /* 0x00ff04ff1c147f66 */ /* 0x010f6200081e01ff */
[----:B--2---:R-:W5:Y:S01]  /*0940*/  TLD.LZ RZ, R22, R27, UR4, 1D, 0x1 ;  /* 0x00ff04ff1b167f66 */ /* 0x004f6200081e01ff */
[----:B---3--:R-:W5:Y:S01]  /*0950*/  TLD.LZ RZ, R25, R25, UR4, 1D, 0x1 ;  /* 0x00ff04ff19197f66 */ /* 0x008f6200081e01ff */
[----:B------:R-:W5:Y:S01]  /*0960*/  TLD.LZ RZ, R26, R26, UR4, 1D, 0x1 ;  /* 0x00ff04ff1a1a7f66 */ /* 0x000f6200081e01ff */
[----:B------:R-:W5:Y:S01]  /*0970*/  TLD.LZ RZ, R23, R23, UR4, 1D, 0x1 ;  /* 0x00ff04ff17177f66 */ /* 0x000f6200081e01ff */
[----:B------:R-:W-:-:S04]  /*0980*/  DEPBAR.LE SB5, 0x7 ;  /* 0x0000d1c00000791a */ /* 0x000fc80000000000 */
[----:B------:R-:W-:Y:S02]  /*0990*/  FFMA R18, R17, R18, R24 ;  /* 0x0000001211127223 */ /* 0x000fe40000000018 */
[----:B------:R-:W2:Y:S04]  /*09a0*/  LDG.E R17, desc[UR16][R4.64+0x480] ;  /* 0x0004801004117981 */ /* 0x000ea8000c1e1900 */
[----:B------:R-:W3:Y:S01]  /*09b0*/  LDG.E R24, desc[UR16][R4.64+0x500] ;  /* 0x0005001004187981 */ /* 0x000ee2000c1e1900 */
[----:B------:R-:W-:-:S04]  /*09c0*/  DEPBAR.LE SB5, 0x5 ;  /* 0x0000d1400000791a */ /* 0x000fc80000000000 */
[----:B------:R-:W-:Y:S02]  /*09d0*/  FFMA R18, R19, R0, R18 ;  /* 0x0000000013127223 */ /* 0x000fe40000000012 */
[----:B------:R-:W4:Y:S02]  /*09e0*/  LDG.E R0, desc[UR16][R4.64+0x580] ;  /* 0x0005801004007981 */ /* 0x000f24000c1e1900 */
[----:B------:R-:W-:Y:S02]  /*09f0*/  FFMA R18, R21, R16, R18 ;  /* 0x0000001015127223 */ /* 0x000fe40000000012 */
[----:B------:R-:W4:Y:S04]  /*0a00*/  LDG.E R19, desc[UR16][R4.64+0x600] ;  /* 0x0006001004137981 */ /* 0x000f28000c1e1900 */
[----:B------:R0:W4:Y:S01]  /*0a10*/  LDG.E R16, desc[UR16][R4.64+0x680] ;  /* 0x0006801004107981 */ /* 0x000122000c1e1900 */
[----:B------:R-:W-:-:S05]  /*0a20*/  VIADD R2, R2, 0x200 ;  /* 0x0000020002027836 */ /* 0x000fca0000000000 */
[----:B------:R-:W-:Y:S02]  /*0a30*/  ISETP.GE.AND P2, PT, R2, R15, PT ;  /* 0x0000000f0200720c */ /* 0x000fe40003f46270 */
[----:B------:R-:W-:-:S04]  /*0a40*/  IADD3 R6, P4, PT, R6, 0x800, RZ ;  /* 0x0000080006067810 */ /* 0x000fc80007f9e0ff */
[----:B------:R-:W-:Y:S01]  /*0a50*/  IADD3.X R7, PT, PT, RZ, R7, RZ, P4, !PT ;  /* 0x00000007ff077210 */ /* 0x000fe200027fe4ff */
[----:B------:R-:W-:-:S04]  /*0a60*/  DEPBAR.LE SB5, 0x2 ;  /* 0x0000d0800000791a */ /* 0x000fc80000000000 */
[----:B--2---:R-:W-:-:S04]  /*0a70*/  FFMA R17, R17, R20, R18 ;  /* 0x0000001411117223 */ /* 0x004fc80000000012 */
[----:B---3--:R-:W-:-:S04]  /*0a80*/  FFMA R17, R22, R24, R17 ;  /* 0x0000001816117223 */ /* 0x008fc80000000011 */
[----:B----4-:R-:W-:Y:S01]  /*0a90*/  FFMA R0, R0, R25, R17 ;  /* 0x0000001900007223 */ /* 0x010fe20000000011 */
[----:B------:R-:W-:Y:S01]  /*0aa0*/  IADD3 R17, P3, PT, R4, 0x800, RZ ;  /* 0x0000080004117810 */ /* 0x000fe20007f7e0ff */
[----:B------:R-:W-:-:S04]  /*0ab0*/  DEPBAR.LE SB5, 0x1 ;  /* 0x0000d0400000791a */ /* 0x000fc80000000000 */
[----:B------:R-:W-:Y:S01]  /*0ac0*/  FFMA R19, R19, R26, R0 ;  /* 0x0000001a13137223 */ /* 0x000fe20000000000 */
[----:B------:R-:W-:Y:S02]  /*0ad0*/  IADD3.X R18, PT, PT, RZ, R5, RZ, P3, !PT ;  /* 0x00000005ff127210 */ /* 0x000fe40001ffe4ff */
[----:B0-----:R-:W-:Y:S01]  /*0ae0*/  MOV R4, R17 ;  /* 0x0000001100047202 */ /* 0x001fe20000000f00 */
[----:B-----5:R-:W-:Y:S02]  /*0af0*/  FFMA R0, R16, R23, R19 ;  /* 0x0000001710007223 */ /* 0x020fe40000000013 */
[----:B------:R-:W-:Y:S01]  /*0b00*/  IMAD.MOV.U32 R5, RZ, RZ, R18 ;  /* 0x000000ffff057224 */ /* 0x000fe200078e0012 */
[----:B------:R-:W-:Y:S06]  /*0b10*/  @!P2 BRA `(.L_x_8) ;  /* 0xfffffff800aca947 */ /* 0x000fec000383ffff */
.L_x_7:
[----:B------:R-:W-:Y:S05]  /*0b20*/  BSYNC.RECONVERGENT B1 ;  /* 0x0000000000017941 */ /* 0x000fea0003800200 */
.L_x_6:
[----:B------:R-:W-:Y:S01]  /*0b30*/  IADD3 R15, PT, PT, -R2, R3, RZ ;  /* 0x00000003020f7210 */ /* 0x000fe20007ffe1ff */
[----:B------:R-:W-:Y:S03]  /*0b40*/  BSSY.RECONVERGENT B1, `(.L_x_9) ;  /* 0x0000031000017945 */ /* 0x000fe60003800200 */
[----:B------:R-:W-:-:S13]  /*0b50*/  ISETP.GT.AND P2, PT, R15, 0x80, PT ;  /* 0x000000800f00780c */ /* 0x000fda0003f44270 */
[----:B------:R-:W-:Y:S05]  /*0b60*/  @!P2 BRA `(.L_x_10) ;  /* 0x0000000000b8a947 */ /* 0x000fea0003800000 */
[----:B------:R-:W3:Y:S04]  /*0b70*/  LDG.E R29, desc[UR16][R6.64+-0x100] ;  /* 0xffff0010061d7981 */ /* 0x000ee8000c1e1900 */
[----:B------:R-:W4:Y:S01]  /*0b80*/  LDG.E R25, desc[UR16][R6.64+-0x80] ;  /* 0xffff801006197981 */ /* 0x000f22000c1e1900 */
[----:B------:R-:W3:Y:S03]  /*0b90*/  LDCU UR4, c[0x0][0x3b0] ;  /* 0x00007600ff0477ac */ /* 0x000ee60008000800 */
[----:B------:R-:W2:Y:S04]  /*0ba0*/  LDG.E R18, desc[UR16][R6.64] ;  /* 0x0000001006127981 */ /* 0x000ea8000c1e1900 */
[----:B------:R-:W2:Y:S04]  /*0bb0*/  LDG.E R17, desc[UR16][R6.64+0x80] ;  /* 0x0000801006117981 */ /* 0x000ea8000c1e1900 */
[----:B------:R-:W2:Y:S01]  /*0bc0*/  LDG.E R16, desc[UR16][R6.64+0x100] ;  /* 0x0001001006107981 */ /* 0x000ea2000c1e1900 */
[----:B------:R-:W-:-:S03]  /*0bd0*/  UMOV UR5, URZ ;  /* 0x000000ff00057c82 */ /* 0x000fc60008000000 */
        /* <DEDUP_REMOVED lines=12> */
[----:B------:R-:W5:Y:S01]  /*0ca0*/  TLD.LZ RZ, R21, R21, UR4, 1D, 0x1 ;  /* 0x00ff04ff15157f66 */ /* 0x000f6200081e01ff */
[----:B------:R-:W2:Y:S01]  /*0cb0*/  LDG.E R23, desc[UR16][R4.64] ;  /* 0x0000001004177981 */ /* 0x000ea2000c1e1900 */
[----:B------:R-:W-:-:S04]  /*0cc0*/  DEPBAR.LE SB5, 0x7 ;  /* 0x0000d1c00000791a */ /* 0x000fc80000000000 */
[----:B------:R-:W-:Y:S02]  /*0cd0*/  FFMA R22, R29, R27, R0 ;  /* 0x0000001b1d167223 */ /* 0x000fe40000000000 */
[----:B------:R-:W3:Y:S04]  /*0ce0*/  LDG.E R0, desc[UR16][R4.64+0x80] ;  /* 0x0000801004007981 */ /* 0x000ee8000c1e1900 */
[----:B------:R-:W4:Y:S01]  /*0cf0*/  LDG.E R27, desc[UR16][R4.64+0x100] ;  /* 0x00010010041b7981 */ /* 0x000f22000c1e1900 */
[----:B------:R-:W-:-:S04]  /*0d00*/  DEPBAR.LE SB5, 0x6 ;  /* 0x0000d1800000791a */ /* 0x000fc80000000000 */
[----:B------:R-:W-:Y:S02]  /*0d10*/  FFMA R24, R20, R25, R22 ;  /* 0x0000001914187223 */ /* 0x000fe40000000016 */
[----:B------:R-:W4:Y:S04]  /*0d20*/  LDG.E R25, desc[UR16][R4.64+0x180] ;  /* 0x0001801004197981 */ /* 0x000f28000c1e1900 */
[----:B------:R-:W4:Y:S04]  /*0d30*/  LDG.E R22, desc[UR16][R4.64+0x200] ;  /* 0x0002001004167981 */ /* 0x000f28000c1e1900 */
[----:B------:R0:W4:Y:S01]  /*0d40*/  LDG.E R20, desc[UR16][R4.64+0x280] ;  /* 0x0002801004147981 */ /* 0x000122000c1e1900 */
[----:B------:R-:W-:Y:S01]  /*0d50*/  IADD3 R6, P3, PT, R6, 0x400, RZ ;  /* 0x0000040006067810 */ /* 0x000fe20007f7e0ff */
[----:B------:R-:W-:Y:S01]  /*0d60*/  VIADD R2, R2, 0x100 ;  /* 0x0000010002027836 */ /* 0x000fe20000000000 */
[----:B------:R-:W-:-:S02]  /*0d70*/  PLOP3.LUT P0, PT, PT, PT, PT, 0x8, 0x80 ;  /* 0x000000000080781c */ /* 0x000fc40003f0e170 */
[----:B------:R-:W-:Y:S01]  /*0d80*/  IADD3.X R7, PT, PT, RZ, R7, RZ, P3, !PT ;  /* 0x00000007ff077210 */ /* 0x000fe20001ffe4ff */
[----:B------:R-:W-:-:S04]  /*0d90*/  DEPBAR.LE SB5, 0x3 ;  /* 0x0000d0c00000791a */ /* 0x000fc80000000000 */
[----:B--2---:R-:W-:-:S04]  /*0da0*/  FFMA R23, R23, R18, R24 ;  /* 0x0000001217177223 */ /* 0x004fc80000000018 */
[----:B---3--:R-:W-:-:S04]  /*0db0*/  FFMA R17, R0, R17, R23 ;  /* 0x0000001100117223 */ /* 0x008fc80000000017 */
[----:B----4-:R-:W-:Y:S01]  /*0dc0*/  FFMA R16, R16, R27, R17 ;  /* 0x0000001b10107223 */ /* 0x010fe20000000011 */
[----:B------:R-:W-:-:S04]  /*0dd0*/  DEPBAR.LE SB5, 0x1 ;  /* 0x0000d0400000791a */ /* 0x000fc80000000000 */
[----:B------:R-:W-:Y:S01]  /*0de0*/  FFMA R15, R25, R15, R16 ;  /* 0x0000000f190f7223 */ /* 0x000fe20000000010 */
[----:B------:R-:W-:-:S03]  /*0df0*/  IADD3 R16, P2, PT, R4, 0x400, RZ ;  /* 0x0000040004107810 */ /* 0x000fc60007f5e0ff */
[----:B------:R-:W-:Y:S01]  /*0e00*/  FFMA R15, R22, R19, R15 ;  /* 0x00000013160f7223 */ /* 0x000fe2000000000f */
[----:B------:R-:W-:Y:S02]  /*0e10*/  IADD3.X R17, PT, PT, RZ, R5, RZ, P2, !PT ;  /* 0x00000005ff117210 */ /* 0x000fe400017fe4ff */
[----:B0-----:R-:W-:Y:S01]  /*0e20*/  MOV R4, R16 ;  /* 0x0000001000047202 */ /* 0x001fe20000000f00 */
[----:B-----5:R-:W-:Y:S01]  /*0e30*/  FFMA R0, R20, R21, R15 ;  /* 0x0000001514007223 */ /* 0x020fe2000000000f */
[----:B------:R-:W-:-:S07]  /*0e40*/  MOV R5, R17 ;  /* 0x0000001100057202 */ /* 0x000fce0000000f00 */
.L_x_10:
[----:B------:R-:W-:Y:S05]  /*0e50*/  BSYNC.RECONVERGENT B1 ;  /* 0x0000000000017941 */ /* 0x000fea0003800200 */
.L_x_9:
[----:B------:R-:W-:-:S13]  /*0e60*/  ISETP.LT.OR P0, PT, R2, R3, P0 ;  /* 0x000000030200720c */ /* 0x000fda0000701670 */
[----:B------:R-:W-:Y:S05]  /*0e70*/  @!P0 BRA `(.L_x_3) ;  /* 0x00000000004c8947 */ /* 0x000fea0003800000 */
[----:B------:R-:W3:Y:S04]  /*0e80*/  LDG.E R2, desc[UR16][R6.64+-0x100] ;  /* 0xffff001006027981 */ /* 0x000ee8000c1e1900 */
[----:B------:R-:W4:Y:S04]  /*0e90*/  LDG.E R17, desc[UR16][R6.64+-0x80] ;  /* 0xffff801006117981 */ /* 0x000f28000c1e1900 */
[----:B------:R-:W2:Y:S04]  /*0ea0*/  LDG.E R19, desc[UR16][R6.64] ;  /* 0x0000001006137981 */ /* 0x000ea8000c1e1900 */
[----:B------:R-:W2:Y:S01]  /*0eb0*/  LDG.E R21, desc[UR16][R6.64+0x80] ;  /* 0x0000801006157981 */ /* 0x000ea2000c1e1900 */
[----:B------:R-:W3:Y:S01]  /*0ec0*/  LDCU UR4, c[0x0][0x3b0] ;  /* 0x00007600ff0477ac */ /* 0x000ee20008000800 */
[----:B------:R-:W-:-:S02]  /*0ed0*/  UMOV UR5, URZ ;  /* 0x000000ff00057c82 */ /* 0x000fc40008000000 */
[----:B---3--:R-:W5:Y:S01]  /*0ee0*/  TLD.LZ RZ, R3, R2, UR4, 1D, 0x1 ;  /* 0x00ff04ff02037f66 */ /* 0x008f6200081e01ff */
[----:B----4-:R-:W5:Y:S01]  /*0ef0*/  TLD.LZ RZ, R17, R17, UR4, 1D, 0x1 ;  /* 0x00ff04ff11117f66 */ /* 0x010f6200081e01ff */
[----:B--2---:R-:W5:Y:S01]  /*0f00*/  TLD.LZ RZ, R19, R19, UR4, 1D, 0x1 ;  /* 0x00ff04ff13137f66 */ /* 0x004f6200081e01ff */
[----:B------:R-:W5:Y:S01]  /*0f10*/  TLD.LZ RZ, R21, R21, UR4, 1D, 0x1 ;  /* 0x00ff04ff15157f66 */ /* 0x000f6200081e01ff */
[----:B------:R-:W2:Y:S04]  /*0f20*/  LDG.E R15, desc[UR16][R4.64+-0x100] ;  /* 0xffff0010040f7981 */ /* 0x000ea8000c1e1900 */
[----:B------:R-:W3:Y:S04]  /*0f30*/  LDG.E R16, desc[UR16][R4.64+-0x80] ;  /* 0xffff801004107981 */ /* 0x000ee8000c1e1900 */
[----:B------:R-:W4:Y:S04]  /*0f40*/  LDG.E R18, desc[UR16][R4.64] ;  /* 0x0000001004127981 */ /* 0x000f28000c1e1900 */
[----:B------:R-:W4:Y:S01]  /*0f50*/  LDG.E R20, desc[UR16][R4.64+0x80] ;  /* 0x0000801004147981 */ /* 0x000f22000c1e1900 */
[----:B------:R-:W-:-:S04]  /*0f60*/  DEPBAR.LE SB5, 0x1 ;  /* 0x0000d0400000791a */ /* 0x000fc80000000000 */
[----:B--2---:R-:W-:-:S04]  /*0f70*/  FFMA R3, R3, R15, R0 ;  /* 0x0000000f03037223 */ /* 0x004fc80000000000 */
[----:B---3--:R-:W-:-:S04]  /*0f80*/  FFMA R3, R16, R17, R3 ;  /* 0x0000001110037223 */ /* 0x008fc80000000003 */
[----:B----4-:R-:W-:-:S04]  /*0f90*/  FFMA R3, R18, R19, R3 ;  /* 0x0000001312037223 */ /* 0x010fc80000000003 */
[----:B-----5:R-:W-:-:S07]  /*0fa0*/  FFMA R0, R20, R21, R3 ;  /* 0x0000001514007223 */ /* 0x020fce0000000003 */
.L_x_3:
[----:B------:R-:W-:Y:S05]  /*0fb0*/  BSYNC.RECONVERGENT B0 ;  /* 0x0000000000007941 */ /* 0x000fea0003800200 */
.L_x_2:
[----:B------:R-:W-:Y:S01]  /*0fc0*/  STS [R13], R0 ;  /* 0x000000000d007388 */ /* 0x000fe20000000800 */
[----:B------:R-:W-:Y:S05]  /*0fd0*/  WARPSYNC.ALL ;  /* 0x0000000000007948 */ /* 0x000fea0003800000 */
[----:B------:R-:W-:Y:S01]  /*0fe0*/  BAR.SYNC.DEFER_BLOCKING 0x0 ;  /* 0x0000000000007b1d */ /* 0x000fe20000010000 */
[----:B------:R-:W-:-:S05]  /*0ff0*/  ISETP.NE.AND P0, PT, R9, RZ, PT ;  /* 0x000000ff0900720c */ /* 0x000fca0003f05270 */
[----:B------:R-:W-:Y:S01]  /*1000*/  BSSY.RECONVERGENT B0, `(.L_x_11) ;  /* 0x000001c000007945 */ /* 0x000fe20003800200 */
[----:B------:R-:W0:Y:S02]  /*1010*/  LDS R3, [R13+0x40] ;  /* 0x000040000d037984 */ /* 0x000e240000000800 */
[----:B0-----:R-:W-:-:S05]  /*1020*/  FADD R2, R3, R0 ;  /* 0x0000000003027221 */ /* 0x001fca0000000000 */
[----:B------:R-:W-:Y:S01]  /*1030*/  STS [R13], R2 ;  /* 0x000000020d007388 */ /* 0x000fe20000000800 */
[----:B------:R-:W-:Y:S06]  /*1040*/  BAR.SYNC.DEFER_BLOCKING 0x0 ;  /* 0x0000000000007b1d */ /* 0x000fec0000010000 */
        /* <DEDUP_REMOVED lines=14> */
[----:B------:R0:W-:Y:S01]  /*1130*/  STS [R13], R4 ;  /* 0x000000040d007388 */ /* 0x0001e20000000800 */
[----:B------:R-:W-:Y:S06]  /*1140*/  BAR.SYNC.DEFER_BLOCKING 0x0 ;  /* 0x0000000000007b1d */ /* 0x000fec0000010000 */
[----:B------:R-:W-:Y:S05]  /*1150*/  @P0 BRA `(.L_x_12) ;  /* 0x0000000000180947 */ /* 0x000fea0003800000 */
[----:B------:R-:W1:Y:S01]  /*1160*/  LDC.64 R2, c[0x0][0x3a8] ;  /* 0x0000ea00ff027b82 */ /* 0x000e620000000a00 */
[----:B------:R-:W3:Y:S01]  /*1170*/  LDS R0, [R13] ;  /* 0x000000000d007984 */ /* 0x000ee20000000800 */
[----:B-1----:R-:W-:-:S05]  /*1180*/  IMAD.WIDE R2, R11, 0x4, R2 ;  /* 0x000000040b027825 */ /* 0x002fca00078e0202 */
[----:B------:R-:W3:Y:S02]  /*1190*/  LDG.E R5, desc[UR16][R2.64] ;  /* 0x0000001002057981 */ /* 0x000ee4000c1e1900 */
[----:B---3--:R-:W-:-:S05]  /*11a0*/  FADD R5, R0, R5 ;  /* 0x0000000500057221 */ /* 0x008fca0000000000 */
[----:B------:R1:W-:Y:S02]  /*11b0*/  STG.E desc[UR16][R2.64], R5 ;  /* 0x0000000502007986 */ /* 0x0003e4000c101910 */
.L_x_12:
[----:B------:R-:W-:Y:S05]  /*11c0*/  BSYNC.RECONVERGENT B0 ;  /* 0x0000000000007941 */ /* 0x000fea0003800200 */
.L_x_11:
[----:B------:R-:W3:Y:S01]  /*11d0*/  LDCU UR4, c[0x0][0x380] ;  /* 0x00007000ff0477ac */ /* 0x000ee20008000800 */
[----:B--2---:R-:W-:-:S04]  /*11e0*/  LEA R11, R8, R11, 0x3 ;  /* 0x0000000b080b7211 */ /* 0x004fc800078e18ff */
[----:B---3--:R-:W-:-:S13]  /*11f0*/  ISETP.GE.AND P0, PT, R11, UR4, PT ;  /* 0x000000040b007c0c */ /* 0x008fda000bf06270 */
[----:B------:R-:W-:Y:S05]  /*1200*/  @!P0 BRA `(.L_x_13) ;  /* 0xffffffec00f48947 */ /* 0x000fea000383ffff */
[----:B------:R-:W-:Y:S05]  /*1210*/  EXIT ;  /* 0x000000000000794d */ /* 0x000fea0003800000 */
.L_x_14:
[----:B------:R-:W-:-:S00]  /*1220*/  BRA `(.L_x_14) ;  /* 0xfffffffc00fc7947 */ /* 0x000fc0000383ffff */
[----:B------:R-:W-:-:S00]  /*1230*/  NOP ;  /* 0x0000000000007918 */ /* 0x000fc00000000000 */
        /* <DEDUP_REMOVED lines=12> */
.L_x_73:


//--------------------- .text._Z18spmv_vector_kernelILi16ELi16EEviPKmPKiPKfS5_Pf --------------------------
	.section	.text._Z18spmv_vector_kernelILi16ELi16EEviPKmPKiPKfS5_Pf,"ax",@progbits
	.align	128
        .global         _Z18spmv_vector_kernelILi16ELi16EEviPKmPKiPKfS5_Pf
        .type           _Z18spmv_vector_kernelILi16ELi16EEviPKmPKiPKfS5_Pf,@function
        .size           _Z18spmv_vector_kernelILi16ELi16EEviPKmPKiPKfS5_Pf,(.L_x_74 - _Z18spmv_vector_kernelILi16ELi16EEviPKmPKiPKfS5_Pf)
        .other          _Z18spmv_vector_kernelILi16ELi16EEviPKmPKiPKfS5_Pf,@"STO_CUDA_ENTRY STV_DEFAULT"
_Z18spmv_vector_kernelILi16ELi16EEviPKmPKiPKfS5_Pf:
.text._Z18spmv_vector_kernelILi16ELi16EEviPKmPKiPKfS5_Pf:
        /* <DEDUP_REMOVED lines=30> */
.L_x_28:
[----:B------:R-:W-:Y:S04]  /*01e0*/  BSSY.RECONVERGENT B0, `(.L_x_15) ;  /* 0x0000007000007945 */ /* 0x000fe80003800200 */
[----:B01----:R-:W-:Y:S05]  /*01f0*/  @P1 BRA `(.L_x_16) ;  /* 0x0000000000141947 */ /* 0x003fea0003800000 */
[----:B------:R-:W0:Y:S01]  /*0200*/  LDC.64 R2, c[0x0][0x388] ;  /* 0x0000e200ff027b82 */ /* 0x000e220000000a00 */
[----:B------:R-:W-:-:S05]  /*0210*/  IADD3 R5, PT, PT, R9, R11, RZ ;  /* 0x0000000b09057210 */ /* 0x000fca0007ffe0ff */
[----:B0-----:R-:W-:-:S06]  /*0220*/  IMAD.WIDE R2, R5, 0x8, R2 ;  /* 0x0000000805027825 */ /* 0x001fcc00078e0202 */
[----:B------:R-:W3:Y:S04]  /*0230*/  LDG.E R3, desc[UR16][R2.64] ;  /* 0x0000001002037981 */ /* 0x000ee8000c1e1900 */
[----:B---3--:R0:W-:Y:S02]  /*0240*/  STS [R14], R3 ;  /* 0x000000030e007388 */ /* 0x0081e40000000800 */
.L_x_16:
[----:B------:R-:W-:Y:S05]  /*0250*/  BSYNC.RECONVERGENT B0 ;  /* 0x0000000000007941 */ /* 0x000fea0003800200 */
.L_x_15:
        /* <DEDUP_REMOVED lines=40> */
.L_x_20:
[----:B------:R-:W-:Y:S05]  /*04e0*/  BSYNC.RECONVERGENT B1 ;  /* 0x0000000000017941 */ /* 0x000fea0003800200 */
.L_x_19:
        /* <DEDUP_REMOVED lines=14> */
.L_x_23:
        /* <DEDUP_REMOVED lines=85> */
.L_x_22:
[----:B------:R-:W-:Y:S05]  /*0b20*/  BSYNC.RECONVERGENT B1 ;  /* 0x0000000000017941 */ /* 0x000fea0003800200 */
.L_x_21:
        /* <DEDUP_REMOVED lines=50> */
.L_x_25:
[----:B------:R-:W-:Y:S05]  /*0e50*/  BSYNC.RECONVERGENT B1 ;  /* 0x0000000000017941 */ /* 0x000fea0003800200 */
.L_x_24:
        /* <DEDUP_REMOVED lines=21> */
.L_x_18:
[----:B------:R-:W-:Y:S05]  /*0fb0*/  BSYNC.RECONVERGENT B0 ;  /* 0x0000000000007941 */ /* 0x000fea0003800200 */
.L_x_17:
[----:B------:R-:W-:Y:S01]  /*0fc0*/  STS [R13], R0 ;  /* 0x000000000d007388 */ /* 0x000fe20000000800 */
[----:B------:R-:W-:Y:S05]  /*0fd0*/  WARPSYNC.ALL ;  /* 0x0000000000007948 */ /* 0x000fea0003800000 */
[----:B------:R-:W-:Y:S08]  /*0fe0*/  BAR.SYNC.DEFER_BLOCKING 0x0 ;  /* 0x0000000000007b1d */ /* 0x000ff00000010000 */
        /* <DEDUP_REMOVED lines=20> */
[----:B0-----:R-:W0:Y:S01]  /*1130*/  LDC.64 R2, c[0x0][0x3a8] ;  /* 0x0000ea00ff027b82 */ /* 0x001e220000000a00 */
[----:B------:R-:W1:Y:S01]  /*1140*/  LDS R0, [R13] ;  /* 0x000000000d007984 */ /* 0x000e620000000800 */
[----:B0-----:R-:W-:-:S05]  /*1150*/  IMAD.WIDE R2, R11, 0x4, R2 ;  /* 0x000000040b027825 */ /* 0x001fca00078e0202 */
[----:B------:R-:W1:Y:S02]  /*1160*/  LDG.E R5, desc[UR16][R2.64] ;  /* 0x0000001002057981 */ /* 0x000e64000c1e1900 */
[----:B-1----:R-:W-:-:S05]  /*1170*/  FADD R5, R0, R5 ;  /* 0x0000000500057221 */ /* 0x002fca0000000000 */
[----:B------:R1:W-:Y:S02]  /*1180*/  STG.E desc[UR16][R2.64], R5 ;  /* 0x0000000502007986 */ /* 0x0003e4000c101910 */
.L_x_27:
[----:B------:R-:W-:Y:S05]  /*1190*/  BSYNC.RECONVERGENT B0 ;  /* 0x0000000000007941 */ /* 0x000fea0003800200 */
.L_x_26:
[----:B------:R-:W3:Y:S01]  /*11a0*/  LDCU UR4, c[0x0][0x380] ;  /* 0x00007000ff0477ac */ /* 0x000ee20008000800 */
[----:B--2---:R-:W-:-:S04]  /*11b0*/  LEA R11, R8, R11, 0x4 ;  /* 0x0000000b080b7211 */ /* 0x004fc800078e20ff */
[----:B---3--:R-:W-:-:S13]  /*11c0*/  ISETP.GE.AND P0, PT, R11, UR4, PT ;  /* 0x000000040b007c0c */ /* 0x008fda000bf06270 */
[----:B------:R-:W-:Y:S05]  /*11d0*/  @!P0 BRA `(.L_x_28) ;  /* 0xfffffff000008947 */ /* 0x000fea000383ffff */
[----:B------:R-:W-:Y:S05]  /*11e0*/  EXIT ;  /* 0x000000000000794d */ /* 0x000fea0003800000 */
.L_x_29:
        /* <DEDUP_REMOVED lines=9> */
.L_x_74:


//--------------------- .text._Z18spmv_vector_kernelILi32ELi8EEviPKmPKiPKfS5_Pf --------------------------
	.section	.text._Z18spmv_vector_kernelILi32ELi8EEviPKmPKiPKfS5_Pf,"ax",@progbits
	.align	128
        .global         _Z18spmv_vector_kernelILi32ELi8EEviPKmPKiPKfS5_Pf
        .type           _Z18spmv_vector_kernelILi32ELi8EEviPKmPKiPKfS5_Pf,@function
        .size           _Z18spmv_vector_kernelILi32ELi8EEviPKmPKiPKfS5_Pf,(.L_x_75 - _Z18spmv_vector_kernelILi32ELi8EEviPKmPKiPKfS5_Pf)
        .other          _Z18spmv_vector_kernelILi32ELi8EEviPKmPKiPKfS5_Pf,@"STO_CUDA_ENTRY STV_DEFAULT"
_Z18spmv_vector_kernelILi32ELi8EEviPKmPKiPKfS5_Pf:
.text._Z18spmv_vector_kernelILi32ELi8EEviPKmPKiPKfS5_Pf:
        /* <DEDUP_REMOVED lines=12> */
[C---:B------:R-:W-:Y:S02]  /*00c0*/  LOP3.LUT R10, R13.reuse, 0xfffffff8, RZ, 0xc0, !PT ;  /* 0xfffffff80d0a7812 */ /* 0x040fe400078ec0ff */
[----:B------:R-:W-:Y:S01]  /*00d0*/  LOP3.LUT R9, R13, 0x7, RZ, 0xc0, !PT ;  /* 0x000000070d097812 */ /* 0x000fe200078ec0ff */
[----:B------:R-:W-:Y:S01]  /*00e0*/  UMOV UR4, 0x400 ;  /* 0x0000040000047882 */ /* 0x000fe20000000000 */
[----:B------:R-:W2:Y:S02]  /*00f0*/  LDCU.64 UR16, c[0x0][0x358] ;  /* 0x00006b00ff1077ac */ /* 0x000ea40008000a00 */
[----:B------:R-:W3:Y:S01]  /*0100*/  LDC R8, c[0x0][0x370] ;  /* 0x0000dc00ff087b82 */ /* 0x000ee20000000800 */
[----:B------:R-:W-:Y:S01]  /*0110*/  ISETP.GT.U32.AND P1, PT, R9, 0x1, PT ;  /* 0x000000010900780c */ /* 0x000fe20003f24070 */
[----:B------:R-:W-:Y:S01]  /*0120*/  UIADD3 UR5, UPT, UPT, UR4, 0x410, URZ ;  /* 0x0000041004057890 */ /* 0x000fe2000fffe0ff */
        /* <DEDUP_REMOVED lines=9> */
[----:B--2---:R-:W-:-:S07]  /*01c0*/  IMAD R14, R9, 0x4, R14 ;  /* 0x00000004090e7824 */ /* 0x004fce00078e020e */
.L_x_43:
[----:B------:R-:W-:Y:S04]  /*01d0*/  BSSY.RECONVERGENT B0, `(.L_x_30) ;  /* 0x0000007000007945 */ /* 0x000fe80003800200 */
[----:B01----:R-:W-:Y:S05]  /*01e0*/  @P1 BRA `(.L_x_31) ;  /* 0x0000000000141947 */ /* 0x003fea0003800000 */
[----:B------:R-:W0:Y:S01]  /*01f0*/  LDC.64 R2, c[0x0][0x388] ;  /* 0x0000e200ff027b82 */ /* 0x000e220000000a00 */
[----:B------:R-:W-:-:S05]  /*0200*/  IADD3 R5, PT, PT, R9, R11, RZ ;  /* 0x0000000b09057210 */ /* 0x000fca0007ffe0ff */
[----:B0-----:R-:W-:-:S06]  /*0210*/  IMAD.WIDE R2, R5, 0x8, R2 ;  /* 0x0000000805027825 */ /* 0x001fcc00078e0202 */
[----:B------:R-:W2:Y:S04]  /*0220*/  LDG.E R3, desc[UR16][R2.64] ;  /* 0x0000001002037981 */ /* 0x000ea8000c1e1900 */
[----:B--2---:R0:W-:Y:S02]  /*0230*/  STS [R14], R3 ;  /* 0x000000030e007388 */ /* 0x0041e40000000800 */
.L_x_31:
[----:B------:R-:W-:Y:S05]  /*0240*/  BSYNC.RECONVERGENT B0 ;  /* 0x0000000000007941 */ /* 0x000fea0003800200 */
.L_x_30:
        /* <DEDUP_REMOVED lines=16> */
[----:B------:R-:W2:Y:S01]  /*0350*/  LDG.E R17, desc[UR16][R4.64] ;  /* 0x0000001004117981 */ /* 0x000ea2000c1e1900 */
[----:B------:R-:W2:Y:S01]  /*0360*/  LDCU UR4, c[0x0][0x3b0] ;  /* 0x00007600ff0477ac */ /* 0x000ea20008000800 */
[----:B------:R-:W-:Y:S02]  /*0370*/  UMOV UR5, URZ ;  /* 0x000000ff00057c82 */ /* 0x000fe40008000000 */
[----:B--2---:R-:W5:Y:S01]  /*0380*/  TLD.LZ RZ, R17, R17, UR4, 1D, 0x1 ;  /* 0x00ff04ff11117f66 */ /* 0x004f6200081e01ff */
[----:B------:R-:W0:Y:S02]  /*0390*/  LDC.64 R6, c[0x0][0x398] ;  /* 0x0000e600ff067b82 */ /* 0x000e240000000a00 */
[----:B0-----:R-:W-:-:S05]  /*03a0*/  IMAD.WIDE R6, R16, 0x4, R6 ;  /* 0x0000000410067825 */ /* 0x001fca00078e0206 */
[----:B------:R-:W2:Y:S01]  /*03b0*/  LDG.E R0, desc[UR16][R6.64] ;  /* 0x0000001006007981 */ /* 0x000ea2000c1e1900 */
[----:B------:R-:W-:Y:S01]  /*03c0*/  ISETP.NE.AND P0, PT, R15, 0x1, PT ;  /* 0x000000010f00780c */ /* 0x000fe20003f05270 */
[----:B------:R-:W-:Y:S02]  /*03d0*/  VIADD R2, R16, 0x8 ;  /* 0x0000000810027836 */ /* 0x000fe40000000000 */
[----:B--2--5:R-:W-:-:S10]  /*03e0*/  FFMA R0, R0, R17, RZ ;  /* 0x0000001100007223 */ /* 0x024fd400000000ff */
[----:B------:R-:W-:Y:S05]  /*03f0*/  @!P0 BRA `(.L_x_35) ;  /* 0x0000000000348947 */ /* 0x000fea0003800000 */
[----:B------:R-:W-:Y:S01]  /*0400*/  ISETP.NE.AND P0, PT, R15, 0x2, PT ;  /* 0x000000020f00780c */ /* 0x000fe20003f05270 */
[----:B------:R-:W2:-:S12]  /*0410*/  LDG.E R17, desc[UR16][R4.64+0x20] ;  /* 0x0000201004117981 */ /* 0x000e98000c1e1900 */
[----:B------:R-:W4:Y:S01]  /*0420*/  @P0 LDG.E R18, desc[UR16][R4.64+0x40] ;  /* 0x0000401004120981 */ /* 0x000f22000c1e1900 */
[----:B------:R-:W2:Y:S01]  /*0430*/  LDCU UR4, c[0x0][0x3b0] ;  /* 0x00007600ff0477ac */ /* 0x000ea20008000800 */
[----:B------:R-:W-:Y:S02]  /*0440*/  UMOV UR5, URZ ;  /* 0x000000ff00057c82 */ /* 0x000fe40008000000 */
[----:B--2---:R-:W5:Y:S01]  /*0450*/  TLD.LZ RZ, R17, R17, UR4, 1D, 0x1 ;  /* 0x00ff04ff11117f66 */ /* 0x004f6200081e01ff */
[----:B----4-:R-:W5:Y:S01]  /*0460*/  @P0 TLD.LZ RZ, R18, R18, UR4, 1D, 0x1 ;  /* 0x00ff04ff12120f66 */ /* 0x010f6200081e01ff */
[----:B------:R-:W2:Y:S04]  /*0470*/  LDG.E R15, desc[UR16][R6.64+0x20] ;  /* 0x00002010060f7981 */ /* 0x000ea8000c1e1900 */
[----:B------:R-:W4:Y:S01]  /*0480*/  @P0 LDG.E R19, desc[UR16][R6.64+0x40] ;  /* 0x0000401006130981 */ /* 0x000f22000c1e1900 */
[----:B------:R-:W-:-:S02]  /*0490*/  IADD3 R2, PT, PT, R16, 0x10, RZ ;  /* 0x0000001010027810 */ /* 0x000fc40007ffe0ff */
[----:B------:R-:W-:Y:S01]  /*04a0*/  @P0 IADD3 R2, PT, PT, R16, 0x18, RZ ;  /* 0x0000001810020810 */ /* 0x000fe20007ffe0ff */
[----:B--2--5:R-:W-:-:S04]  /*04b0*/  FFMA R0, R15, R17, R0 ;  /* 0x000000110f007223 */ /* 0x024fc80000000000 */
[----:B----4-:R-:W-:-:S07]  /*04c0*/  @P0 FFMA R0, R19, R18, R0 ;  /* 0x0000001213000223 */ /* 0x010fce0000000000 */
.L_x_35:
[----:B------:R-:W-:Y:S05]  /*04d0*/  BSYNC.RECONVERGENT B1 ;  /* 0x0000000000017941 */ /* 0x000fea0003800200 */
.L_x_34:
        /* <DEDUP_REMOVED lines=14> */
.L_x_38:
[----:B------:R-:W2:Y:S04]  /*05c0*/  LDG.E R27, desc[UR16][R6.64+-0x40] ;  /* 0xffffc010061b7981 */ /* 0x000ea8000c1e1900 */
[----:B------:R-:W4:Y:S04]  /*05d0*/  LDG.E R25, desc[UR16][R6.64+-0x20] ;  /* 0xffffe01006197981 */ /* 0x000f28000c1e1900 */
[----:B------:R-:W3:Y:S04]  /*05e0*/  LDG.E R24, desc[UR16][R6.64] ;  /* 0x0000001006187981 */ /* 0x000ee8000c1e1900 */
[----:B------:R-:W3:Y:S01]  /*05f0*/  LDG.E R17, desc[UR16][R6.64+0x20] ;  /* 0x0000201006117981 */ /* 0x000ee2000c1e1900 */
[----:B------:R-:W2:Y:S03]  /*0600*/  LDCU UR4, c[0x0][0x3b0] ;  /* 0x00007600ff0477ac */ /* 0x000ea60008000800 */
[----:B------:R-:W3:Y:S01]  /*0610*/  LDG.E R18, desc[UR16][R6.64+0x40] ;  /* 0x0000401006127981 */ /* 0x000ee2000c1e1900 */
[----:B------:R-:W-:-:S03]  /*0620*/  UMOV UR5, URZ ;  /* 0x000000ff00057c82 */ /* 0x000fc60008000000 */
[----:B------:R-:W3:Y:S04]  /*0630*/  LDG.E R19, desc[UR16][R6.64+0x60] ;  /* 0x0000601006137981 */ /* 0x000ee8000c1e1900 */
[----:B------:R-:W3:Y:S04]  /*0640*/  LDG.E R21, desc[UR16][R4.64+-0x40] ;  /* 0xffffc01004157981 */ /* 0x000ee8000c1e1900 */
[----:B------:R-:W3:Y:S04]  /*0650*/  LDG.E R20, desc[UR16][R6.64+0x80] ;  /* 0x0000801006147981 */ /* 0x000ee8000c1e1900 */
[----:B------:R-:W3:Y:S04]  /*0660*/  LDG.E R22, desc[UR16][R4.64+-0x20] ;  /* 0xffffe01004167981 */ /* 0x000ee8000c1e1900 */
[----:B------:R-:W3:Y:S04]  /*0670*/  LDG.E R23, desc[UR16][R4.64] ;  /* 0x0000001004177981 */ /* 0x000ee8000c1e1900 */
[----:B------:R-:W3:Y:S01]  /*0680*/  LDG.E R16, desc[UR16][R4.64+0x20] ;  /* 0x0000201004107981 */ /* 0x000ee2000c1e1900 */
[----:B--2---:R-:W5:Y:S01]  /*0690*/  TLD.LZ RZ, R27, R27, UR4, 1D, 0x1 ;  /* 0x00ff04ff1b1b7f66 */ /* 0x004f6200081e01ff */
[----:B----4-:R-:W5:Y:S01]  /*06a0*/  TLD.LZ RZ, R25, R25, UR4, 1D, 0x1 ;  /* 0x00ff04ff19197f66 */ /* 0x010f6200081e01ff */
[----:B---3--:R-:W5:Y:S01]  /*06b0*/  TLD.LZ RZ, R24, R24, UR4, 1D, 0x1 ;  /* 0x00ff04ff18187f66 */ /* 0x008f6200081e01ff */
        /* <DEDUP_REMOVED lines=69> */
.L_x_37:
[----:B------:R-:W-:Y:S05]  /*0b10*/  BSYNC.RECONVERGENT B1 ;  /* 0x0000000000017941 */ /* 0x000fea0003800200 */
.L_x_36:
[----:B------:R-:W-:Y:S01]  /*0b20*/  IADD3 R15, PT, PT, -R2, R3, RZ ;  /* 0x00000003020f7210 */ /* 0x000fe20007ffe1ff */
[----:B------:R-:W-:Y:S03]  /*0b30*/  BSSY.RECONVERGENT B1, `(.L_x_39) ;  /* 0x0000031000017945 */ /* 0x000fe60003800200 */
[----:B------:R-:W-:-:S13]  /*0b40*/  ISETP.GT.AND P2, PT, R15, 0x20, PT ;  /* 0x000000200f00780c */ /* 0x000fda0003f44270 */
[----:B------:R-:W-:Y:S05]  /*0b50*/  @!P2 BRA `(.L_x_40) ;  /* 0x0000000000b8a947 */ /* 0x000fea0003800000 */
[----:B------:R-:W2:Y:S04]  /*0b60*/  LDG.E R29, desc[UR16][R6.64+-0x40] ;  /* 0xffffc010061d7981 */ /* 0x000ea8000c1e1900 */
[----:B------:R-:W4:Y:S01]  /*0b70*/  LDG.E R25, desc[UR16][R6.64+-0x20] ;  /* 0xffffe01006197981 */ /* 0x000f22000c1e1900 */
[----:B------:R-:W2:Y:S03]  /*0b80*/  LDCU UR4, c[0x0][0x3b0] ;  /* 0x00007600ff0477ac */ /* 0x000ea60008000800 */
[----:B------:R-:W3:Y:S04]  /*0b90*/  LDG.E R18, desc[UR16][R6.64] ;  /* 0x0000001006127981 */ /* 0x000ee8000c1e1900 */
[----:B------:R-:W3:Y:S04]  /*0ba0*/  LDG.E R17, desc[UR16][R6.64+0x20] ;  /* 0x0000201006117981 */ /* 0x000ee8000c1e1900 */
[----:B------:R-:W3:Y:S01]  /*0bb0*/  LDG.E R16, desc[UR16][R6.64+0x40] ;  /* 0x0000401006107981 */ /* 0x000ee2000c1e1900 */
[----:B------:R-:W-:-:S03]  /*0bc0*/  UMOV UR5, URZ ;  /* 0x000000ff00057c82 */ /* 0x000fc60008000000 */
        /* <DEDUP_REMOVED lines=39> */
.L_x_40:
[----:B------:R-:W-:Y:S05]  /*0e40*/  BSYNC.RECONVERGENT B1 ;  /* 0x0000000000017941 */ /* 0x000fea0003800200 */
.L_x_39:
[----:B------:R-:W-:-:S13]  /*0e50*/  ISETP.LT.OR P0, PT, R2, R3, P0 ;  /* 0x000000030200720c */ /* 0x000fda0000701670 */
[----:B------:R-:W-:Y:S05]  /*0e60*/  @!P0 BRA `(.L_x_33) ;  /* 0x00000000004c8947 */ /* 0x000fea0003800000 */
[----:B------:R-:W2:Y:S04]  /*0e70*/  LDG.E R2, desc[UR16][R6.64+-0x40] ;  /* 0xffffc01006027981 */ /* 0x000ea8000c1e1900 */
[----:B------:R-:W4:Y:S04]  /*0e80*/  LDG.E R17, desc[UR16][R6.64+-0x20] ;  /* 0xffffe01006117981 */ /* 0x000f28000c1e1900 */
[----:B------:R-:W3:Y:S04]  /*0e90*/  LDG.E R19, desc[UR16][R6.64] ;  /* 0x0000001006137981 */ /* 0x000ee8000c1e1900 */
[----:B------:R-:W3:Y:S01]  /*0ea0*/  LDG.E R21, desc[UR16][R6.64+0x20] ;  /* 0x0000201006157981 */ /* 0x000ee2000c1e1900 */
[----:B------:R-:W2:Y:S01]  /*0eb0*/  LDCU UR4, c[0x0][0x3b0] ;  /* 0x00007600ff0477ac */ /* 0x000ea20008000800 */
[----:B------:R-:W-:-:S02]  /*0ec0*/  UMOV UR5, URZ ;  /* 0x000000ff00057c82 */ /* 0x000fc40008000000 */
[----:B--2---:R-:W5:Y:S01]  /*0ed0*/  TLD.LZ RZ, R3, R2, UR4, 1D, 0x1 ;  /* 0x00ff04ff02037f66 */ /* 0x004f6200081e01ff */
[----:B----4-:R-:W5:Y:S01]  /*0ee0*/  TLD.LZ RZ, R17, R17, UR4, 1D, 0x1 ;  /* 0x00ff04ff11117f66 */ /* 0x010f6200081e01ff */
[----:B---3--:R-:W5:Y:S01]  /*0ef0*/  TLD.LZ RZ, R19, R19, UR4, 1D, 0x1 ;  /* 0x00ff04ff13137f66 */ /* 0x008f6200081e01ff */
        /* <DEDUP_REMOVED lines=10> */
.L_x_33:
[----:B------:R-:W-:Y:S05]  /*0fa0*/  BSYNC.RECONVERGENT B0 ;  /* 0x0000000000007941 */ /* 0x000fea0003800200 */
.L_x_32:
[----:B------:R-:W-:Y:S01]  /*0fb0*/  STS [R13], R0 ;  /* 0x000000000d007388 */ /* 0x000fe20000000800 */
[----:B------:R-:W-:Y:S05]  /*0fc0*/  WARPSYNC.ALL ;  /* 0x0000000000007948 */ /* 0x000fea0003800000 */
[----:B------:R-:W-:Y:S08]  /*0fd0*/  BAR.SYNC.DEFER_BLOCKING 0x0 ;  /* 0x0000000000007b1d */ /* 0x000ff00000010000 */
        /* <DEDUP_REMOVED lines=18> */
[----:B0-----:R-:W0:Y:S01]  /*1100*/  LDS R0, [R13] ;  /* 0x000000000d007984 */ /* 0x001e220000000800 */
[----:B-1----:R-:W-:-:S05]  /*1110*/  IMAD.WIDE R2, R11, 0x4, R2 ;  /* 0x000000040b027825 */ /* 0x002fca00078e0202 */
[----:B------:R-:W0:Y:S02]  /*1120*/  LDG.E R5, desc[UR16][R2.64] ;  /* 0x0000001002057981 */ /* 0x000e24000c1e1900 */
[----:B0-----:R-:W-:-:S05]  /*1130*/  FADD R5, R0, R5 ;  /* 0x0000000500057221 */ /* 0x001fca0000000000 */
[----:B------:R1:W-:Y:S02]  /*1140*/  STG.E desc[UR16][R2.64], R5 ;  /* 0x0000000502007986 */ /* 0x0003e4000c101910 */
.L_x_42:
[----:B------:R-:W-:Y:S05]  /*1150*/  BSYNC.RECONVERGENT B0 ;  /* 0x0000000000007941 */ /* 0x000fea0003800200 */
.L_x_41:
[----:B------:R-:W2:Y:S01]  /*1160*/  LDCU UR4, c[0x0][0x380] ;  /* 0x00007000ff0477ac */ /* 0x000ea20008000800 */
[----:B---3--:R-:W-:-:S04]  /*1170*/  LEA R11, R8, R11, 0x5 ;  /* 0x0000000b080b7211 */ /* 0x008fc800078e28ff */
[----:B--2---:R-:W-:-:S13]  /*1180*/  ISETP.GE.AND P0, PT, R11, UR4, PT ;  /* 0x000000040b007c0c */ /* 0x004fda000bf06270 */
[----:B------:R-:W-:Y:S05]  /*1190*/  @!P0 BRA `(.L_x_43) ;  /* 0xfffffff0000c8947 */ /* 0x000fea000383ffff */
[----:B------:R-:W-:Y:S05]  /*11a0*/  EXIT ;  /* 0x000000000000794d */ /* 0x000fea0003800000 */
.L_x_44:
        /* <DEDUP_REMOVED lines=13> */
.L_x_75:


//--------------------- .text._Z18spmv_vector_kernelILi64ELi4EEviPKmPKiPKfS5_Pf --------------------------
	.section	.text._Z18spmv_vector_kernelILi64ELi4EEviPKmPKiPKfS5_Pf,"ax",@progbits
	.align	128
        .global         _Z18spmv_vector_kernelILi64ELi4EEviPKmPKiPKfS5_Pf
        .type           _Z18spmv_vector_kernelILi64ELi4EEviPKmPKiPKfS5_Pf,@function
        .size           _Z18spmv_vector_kernelILi64ELi4EEviPKmPKiPKfS5_Pf,(.L_x_76 - _Z18spmv_vector_kernelILi64ELi4EEviPKmPKiPKfS5_Pf)
        .other          _Z18spmv_vector_kernelILi64ELi4EEviPKmPKiPKfS5_Pf,@"STO_CUDA_ENTRY STV_DEFAULT"
_Z18spmv_vector_kernelILi64ELi4EEviPKmPKiPKfS5_Pf:
.text._Z18spmv_vector_kernelILi64ELi4EEviPKmPKiPKfS5_Pf:
        /* <DEDUP_REMOVED lines=12> */
[C---:B------:R-:W-:Y:S02]  /*00c0*/  SHF.L.U32 R10, R13.reuse, 0x1, RZ ;  /* 0x000000010d0a7819 */ /* 0x040fe400000006ff */
        /* <DEDUP_REMOVED lines=14> */
[----:B------:R-:W-:-:S02]  /*01b0*/  VIADD R14, R10, UR6 ;  /* 0x000000060a0e7c36 */ /* 0x000fc40008000000 */
[----:B------:R-:W-:-:S03]  /*01c0*/  LEA R13, R13, UR4, 0x2 ;  /* 0x000000040d0d7c11 */ /* 0x000fc6000f8e10ff */
[----:B---3--:R-:W-:-:S07]  /*01d0*/  LEA R14, R9, R14, 0x2 ;  /* 0x0000000e090e7211 */ /* 0x008fce00078e10ff */
.L_x_58:
[----:B------:R-:W-:Y:S04]  /*01e0*/  BSSY.RECONVERGENT B0, `(.L_x_45) ;  /* 0x0000007000007945 */ /* 0x000fe80003800200 */
[----:B01----:R-:W-:Y:S05]  /*01f0*/  @P1 BRA `(.L_x_46) ;  /* 0x0000000000141947 */ /* 0x003fea0003800000 */
[----:B------:R-:W0:Y:S01]  /*0200*/  LDC.64 R2, c[0x0][0x388] ;  /* 0x0000e200ff027b82 */ /* 0x000e220000000a00 */
[----:B------:R-:W-:-:S05]  /*0210*/  IADD3 R5, PT, PT, R9, R11, RZ ;  /* 0x0000000b09057210 */ /* 0x000fca0007ffe0ff */
[----:B0-----:R-:W-:-:S06]  /*0220*/  IMAD.WIDE R2, R5, 0x8, R2 ;  /* 0x0000000805027825 */ /* 0x001fcc00078e0202 */
[----:B------:R-:W3:Y:S04]  /*0230*/  LDG.E R3, desc[UR16][R2.64] ;  /* 0x0000001002037981 */ /* 0x000ee8000c1e1900 */
[----:B---3--:R0:W-:Y:S02]  /*0240*/  STS [R14], R3 ;  /* 0x000000030e007388 */ /* 0x0081e40000000800 */
.L_x_46:
[----:B------:R-:W-:Y:S05]  /*0250*/  BSYNC.RECONVERGENT B0 ;  /* 0x0000000000007941 */ /* 0x000fea0003800200 */
.L_x_45:
[----:B0-----:R-:W0:Y:S01]  /*0260*/  LDS.64 R2, [R10+UR6] ;  /* 0x000000060a027984 */ /* 0x001e220008000a00 */
[----:B------:R-:W-:Y:S01]  /*0270*/  BSSY.RECONVERGENT B0, `(.L_x_47) ;  /* 0x00000d4000007945 */ /* 0x000fe20003800200 */
[----:B------:R-:W-:Y:S02]  /*0280*/  HFMA2 R0, -RZ, RZ, 0, 0 ;  /* 0x00000000ff007431 */ /* 0x000fe400000001ff */
[----:B0-----:R-:W-:-:S05]  /*0290*/  IMAD.IADD R16, R9, 0x1, R2 ;  /* 0x0000000109107824 */ /* 0x001fca00078e0202 */
[----:B------:R-:W-:-:S13]  /*02a0*/  ISETP.GE.AND P0, PT, R16, R3, PT ;  /* 0x000000031000720c */ /* 0x000fda0003f06270 */
[----:B------:R-:W-:Y:S05]  /*02b0*/  @P0 BRA `(.L_x_48) ;  /* 0x0000000c003c0947 */ /* 0x000fea0003800000 */
[----:B------:R-:W-:Y:S01]  /*02c0*/  IADD3 R2, PT, PT, -R2, R3, R12 ;  /* 0x0000000302027210 */ /* 0x000fe20007ffe10c */
[----:B------:R-:W-:Y:S03]  /*02d0*/  BSSY.RECONVERGENT B1, `(.L_x_49) ;  /* 0x0000021000017945 */ /* 0x000fe60003800200 */
[C---:B------:R-:W-:Y:S02]  /*02e0*/  LEA.HI R0, R2.reuse, 0x1, RZ, 0x1e ;  /* 0x0000000102007811 */ /* 0x040fe400078ff0ff */
[----:B------:R-:W-:Y:S02]  /*02f0*/  ISETP.GE.U32.AND P2, PT, R2, 0xc, PT ;  /* 0x0000000c0200780c */ /* 0x000fe40003f46070 */
[----:B------:R-:W-:Y:S01]  /*0300*/  LOP3.LUT P0, R15, R0, 0x3, RZ, 0xc0, !PT ;  /* 0x00000003000f7812 */ /* 0x000fe2000780c0ff */
[----:B------:R-:W-:Y:S01]  /*0310*/  IMAD.MOV.U32 R0, RZ, RZ, RZ ;  /* 0x000000ffff007224 */ /* 0x000fe200078e00ff */
        /* <DEDUP_REMOVED lines=11> */
[----:B------:R-:W-:Y:S02]  /*03d0*/  ISETP.NE.AND P0, PT, R15, 0x1, PT ;  /* 0x000000010f00780c */ /* 0x000fe40003f05270 */
[----:B------:R-:W-:Y:S01]  /*03e0*/  IADD3 R2, PT, PT, R16, 0x4, RZ ;  /* 0x0000000410027810 */ /* 0x000fe20007ffe0ff */
        /* <DEDUP_REMOVED lines=11> */
[C---:B------:R-:W-:Y:S01]  /*04a0*/  IADD3 R2, PT, PT, R16.reuse, 0x8, RZ ;  /* 0x0000000810027810 */ /* 0x040fe20007ffe0ff */
[----:B------:R-:W-:-:S02]  /*04b0*/  @P0 VIADD R2, R16, 0xc ;  /* 0x0000000c10020836 */ /* 0x000fc40000000000 */
[----:B---3-5:R-:W-:-:S04]  /*04c0*/  FFMA R0, R15, R17, R0 ;  /* 0x000000110f007223 */ /* 0x028fc80000000000 */
[----:B----4-:R-:W-:-:S07]  /*04d0*/  @P0 FFMA R0, R19, R18, R0 ;  /* 0x0000001213000223 */ /* 0x010fce0000000000 */
.L_x_50:
[----:B------:R-:W-:Y:S05]  /*04e0*/  BSYNC.RECONVERGENT B1 ;  /* 0x0000000000017941 */ /* 0x000fea0003800200 */
.L_x_49:
[----:B------:R-:W-:Y:S05]  /*04f0*/  @!P2 BRA `(.L_x_48) ;  /* 0x0000000800aca947 */ /* 0x000fea0003800000 */
[----:B------:R-:W-:Y:S01]  /*0500*/  IADD3 R6, PT, PT, -R2, R3, RZ ;  /* 0x0000000302067210 */ /* 0x000fe20007ffe1ff */
[----:B------:R-:W-:Y:S01]  /*0510*/  IMAD.U32 R5, RZ, RZ, UR10 ;  /* 0x0000000aff057e24 */ /* 0x000fe2000f8e00ff */
[----:B------:R-:W-:Y:S01]  /*0520*/  MOV R4, UR9 ;  /* 0x0000000900047c02 */ /* 0x000fe20008000f00 */
[----:B------:R-:W-:Y:S01]  /*0530*/  BSSY.RECONVERGENT B1, `(.L_x_51) ;  /* 0x000005f000017945 */ /* 0x000fe20003800200 */
[----:B------:R-:W-:Y:S02]  /*0540*/  ISETP.GT.AND P2, PT, R6, 0x30, PT ;  /* 0x000000300600780c */ /* 0x000fe40003f44270 */
[----:B------:R-:W-:Y:S01]  /*0550*/  MOV R6, UR8 ;  /* 0x0000000800067c02 */ /* 0x000fe20008000f00 */
[C---:B------:R-:W-:Y:S01]  /*0560*/  IMAD.WIDE R4, R2.reuse, 0x4, R4 ;  /* 0x0000000402047825 */ /* 0x040fe200078e0204 */
[----:B------:R-:W-:Y:S02]  /*0570*/  MOV R7, UR7 ;  /* 0x0000000700077c02 */ /* 0x000fe40008000f00 */
[----:B------:R-:W-:Y:S01]  /*0580*/  PLOP3.LUT P0, PT, PT, PT, PT, 0x80, 0x8 ;  /* 0x000000000008781c */ /* 0x000fe20003f0f070 */
[----:B------:R-:W-:-:S06]  /*0590*/  IMAD.WIDE R6, R2, 0x4, R6 ;  /* 0x0000000402067825 */ /* 0x000fcc00078e0206 */
[----:B------:R-:W-:Y:S06]  /*05a0*/  @!P2 BRA `(.L_x_52) ;  /* 0x00000004005ca947 */ /* 0x000fec0003800000 */
[----:B------:R-:W-:Y:S01]  /*05b0*/  PLOP3.LUT P0, PT, PT, PT, PT, 0x8, 0x80 ;  /* 0x000000000080781c */ /* 0x000fe20003f0e170 */
[----:B------:R-:W-:-:S12]  /*05c0*/  VIADD R15, R3, 0xffffffd0 ;  /* 0xffffffd0030f7836 */ /* 0x000fd80000000000 */
.L_x_53:
        /* <DEDUP_REMOVED lines=69> */
[----:B------:R-:W-:-:S04]  /*0a20*/  IADD3 R2, PT, PT, R2, 0x40, RZ ;  /* 0x0000004002027810 */ /* 0x000fc80007ffe0ff */
        /* <DEDUP_REMOVED lines=10> */
[----:B------:R-:W-:Y:S01]  /*0ad0*/  IMAD.X R18, RZ, RZ, R5, P3 ;  /* 0x000000ffff127224 */ /* 0x000fe200018e0605 */
[----:B0-----:R-:W-:Y:S02]  /*0ae0*/  MOV R4, R17 ;  /* 0x0000001100047202 */ /* 0x001fe40000000f00 */
[----:B-----5:R-:W-:Y:S02]  /*0af0*/  FFMA R0, R16, R23, R19 ;  /* 0x0000001710007223 */ /* 0x020fe40000000013 */
[----:B------:R-:W-:Y:S01]  /*0b00*/  MOV R5, R18 ;  /* 0x0000001200057202 */ /* 0x000fe20000000f00 */
[----:B------:R-:W-:Y:S06]  /*0b10*/  @!P2 BRA `(.L_x_53) ;  /* 0xfffffff800aca947 */ /* 0x000fec000383ffff */
.L_x_52:
[----:B------:R-:W-:Y:S05]  /*0b20*/  BSYNC.RECONVERGENT B1 ;  /* 0x0000000000017941 */ /* 0x000fea0003800200 */
.L_x_51:
[----:B------:R-:W-:Y:S01]  /*0b30*/  IMAD.IADD R15, R3, 0x1, -R2 ;  /* 0x00000001030f7824 */ /* 0x000fe200078e0a02 */
[----:B------:R-:W-:Y:S04]  /*0b40*/  BSSY.RECONVERGENT B1, `(.L_x_54) ;  /* 0x0000031000017945 */ /* 0x000fe80003800200 */
        /* <DEDUP_REMOVED lines=48> */
.L_x_55:
[----:B------:R-:W-:Y:S05]  /*0e50*/  BSYNC.RECONVERGENT B1 ;  /* 0x0000000000017941 */ /* 0x000fea0003800200 */
.L_x_54:
        /* <DEDUP_REMOVED lines=21> */
.L_x_48:
[----:B------:R-:W-:Y:S05]  /*0fb0*/  BSYNC.RECONVERGENT B0 ;  /* 0x0000000000007941 */ /* 0x000fea0003800200 */
.L_x_47:
[----:B------:R-:W-:Y:S01]  /*0fc0*/  STS [R13], R0 ;  /* 0x000000000d007388 */ /* 0x000fe20000000800 */
[----:B------:R-:W-:Y:S05]  /*0fd0*/  WARPSYNC.ALL ;  /* 0x0000000000007948 */ /* 0x000fea0003800000 */
[----:B------:R-:W-:Y:S08]  /*0fe0*/  BAR.SYNC.DEFER_BLOCKING 0x0 ;  /* 0x0000000000007b1d */ /* 0x000ff00000010000 */
        /* <DEDUP_REMOVED lines=20> */
.L_x_57:
[----:B------:R-:W-:Y:S05]  /*1130*/  BSYNC.RECONVERGENT B0 ;  /* 0x0000000000007941 */ /* 0x000fea0003800200 */
.L_x_56:
[----:B------:R-:W3:Y:S01]  /*1140*/  LDCU UR4, c[0x0][0x380] ;  /* 0x00007000ff0477ac */ /* 0x000ee20008000800 */
[----:B--2---:R-:W-:-:S04]  /*1150*/  LEA R11, R8, R11, 0x6 ;  /* 0x0000000b080b7211 */ /* 0x004fc800078e30ff */
[----:B---3--:R-:W-:-:S13]  /*1160*/  ISETP.GE.AND P0, PT, R11, UR4, PT ;  /* 0x000000040b007c0c */ /* 0x008fda000bf06270 */
[----:B------:R-:W-:Y:S05]  /*1170*/  @!P0 BRA `(.L_x_58) ;  /* 0xfffffff000188947 */ /* 0x000fea000383ffff */
[----:B------:R-:W-:Y:S05]  /*1180*/  EXIT ;  /* 0x000000000000794d */ /* 0x000fea0003800000 */
.L_x_59:
        /* <DEDUP_REMOVED lines=15> */
.L_x_76:


//--------------------- .text._Z18spmv_vector_kernelILi128ELi2EEviPKmPKiPKfS5_Pf --------------------------
	.section	.text._Z18spmv_vector_kernelILi128ELi2EEviPKmPKiPKfS5_Pf,"ax",@progbits
	.align	128
        .global         _Z18spmv_vector_kernelILi128ELi2EEviPKmPKiPKfS5_Pf
        .type           _Z18spmv_vector_kernelILi128ELi2EEviPKmPKiPKfS5_Pf,@function
        .size           _Z18spmv_vector_kernelILi128ELi2EEviPKmPKiPKfS5_Pf,(.L_x_77 - _Z18spmv_vector_kernelILi128ELi2EEviPKmPKiPKfS5_Pf)
        .other          _Z18spmv_vector_kernelILi128ELi2EEviPKmPKiPKfS5_Pf,@"STO_CUDA_ENTRY STV_DEFAULT"
_Z18spmv_vector_kernelILi128ELi2EEviPKmPKiPKfS5_Pf:
.text._Z18spmv_vector_kernelILi128ELi2EEviPKmPKiPKfS5_Pf:
[----:B------:R-:W-:Y:S01]  /*0000*/  LDC R1, c[0x0][0x37c] ;  /* 0x0000df00ff017b82 */ /* 0x000fe20000000800 */
[----:B------:R-:W0:Y:S01]  /*0010*/  S2R R0, SR_CTAID.X ;  /* 0x0000000000007919 */ /* 0x000e220000002500 */
[----:B------:R-:W1:Y:S01]  /*0020*/  LDCU UR4, c[0x0][0x380] ;  /* 0x00007000ff0477ac */ /* 0x000e620008000800 */
[----:B------:R-:W0:Y:S02]  /*0030*/  S2R R9, SR_TID.X ;  /* 0x0000000000097919 */ /* 0x000e240000002100 */
[----:B0-----:R-:W-:-:S04]  /*0040*/  LEA R0, R0, R9, 0x8 ;  /* 0x0000000900007211 */ /* 0x001fc800078e40ff */
        /* <DEDUP_REMOVED lines=12> */
[----:B------:R-:W-:Y:S01]  /*0110*/  LOP3.LUT R11, RZ, R9, RZ, 0x33, !PT ;  /* 0x00000009ff0b7212 */ /* 0x000fe200078e33ff */
[----:B------:R-:W3:Y:S01]  /*0120*/  LDCU.64 UR12, c[0x0][0x358] ;  /* 0x00006b00ff0c77ac */ /* 0x000ee20008000a00 */
[----:B-1----:R-:W-:-:S02]  /*0130*/  UIADD3 UR10, UP0, UPT, UR10, 0x10, URZ ;  /* 0x000000100a0a7890 */ /* 0x002fc4000ff1e0ff */
[----:B------:R-:W-:Y:S02]  /*0140*/  UIADD3 UR8, UP1, UPT, UR8, 0x10, URZ ;  /* 0x0000001008087890 */ /* 0x000fe4000ff3e0ff */
[----:B------:R-:W-:Y:S02]  /*0150*/  UIADD3.X UR11, UPT, UPT, URZ, UR11, URZ, UP0, !UPT ;  /* 0x0000000bff0b7290 */ /* 0x000fe400087fe4ff */
[----:B0-----:R-:W-:Y:S02]  /*0160*/  ULEA UR6, UR7, UR5, 0x18 ;  /* 0x0000000507067291 */ /* 0x001fe4000f8ec0ff */
[----:B------:R-:W-:Y:S02]  /*0170*/  UIADD3.X UR9, UPT, UPT, URZ, UR9, URZ, UP1, !UPT ;  /* 0x00000009ff097290 */ /* 0x000fe40008ffe4ff */
[----:B------:R-:W-:Y:S02]  /*0180*/  ULEA UR7, UR7, UR4, 0x18 ;  /* 0x0000000407077291 */ /* 0x000fe4000f8ec0ff */
[----:B------:R-:W-:-:S05]  /*0190*/  VIADD R12, R8, UR6 ;  /* 0x00000006080c7c36 */ /* 0x000fca0008000000 */
[----:B---3--:R-:W-:-:S07]  /*01a0*/  LEA R12, R9, R12, 0x2 ;  /* 0x0000000c090c7211 */ /* 0x008fce00078e10ff */
.L_x_71:
[----:B01----:R-:W0:Y:S01]  /*01b0*/  LDC.64 R2, c[0x0][0x388] ;  /* 0x0000e200ff027b82 */ /* 0x003e220000000a00 */
[----:B------:R-:W-:-:S05]  /*01c0*/  IADD3 R5, PT, PT, R9, R10, RZ ;  /* 0x0000000a09057210 */ /* 0x000fca0007ffe0ff */
[----:B0-----:R-:W-:-:S06]  /*01d0*/  IMAD.WIDE R2, R5, 0x8, R2 ;  /* 0x0000000805027825 */ /* 0x001fcc00078e0202 */
[----:B------:R-:W3:Y:S01]  /*01e0*/  LDG.E R3, desc[UR12][R2.64] ;  /* 0x0000000c02037981 */ /* 0x000ee2000c1e1900 */
[----:B------:R-:W-:Y:S01]  /*01f0*/  BSSY.RECONVERGENT B0, `(.L_x_60) ;  /* 0x00000d7000007945 */ /* 0x000fe20003800200 */
[----:B------:R-:W-:Y:S02]  /*0200*/  HFMA2 R16, -RZ, RZ, 0, 0 ;  /* 0x00000000ff107431 */ /* 0x000fe400000001ff */
[----:B---3--:R-:W-:Y:S04]  /*0210*/  STS [R12], R3 ;  /* 0x000000030c007388 */ /* 0x008fe80000000800 */
[----:B------:R-:W0:Y:S04]  /*0220*/  LDS R0, [R8+UR6] ;  /* 0x0000000608007984 */ /* 0x000e280008000800 */
[----:B------:R-:W1:Y:S01]  /*0230*/  LDS R14, [R8+UR6+0x4] ;  /* 0x00000406080e7984 */ /* 0x000e620008000800 */
[----:B0-----:R-:W-:-:S05]  /*0240*/  IMAD.IADD R15, R9, 0x1, R0 ;  /* 0x00000001090f7824 */ /* 0x001fca00078e0200 */
[----:B-1----:R-:W-:-:S13]  /*0250*/  ISETP.GE.AND P0, PT, R15, R14, PT ;  /* 0x0000000e0f00720c */ /* 0x002fda0003f06270 */
[----:B------:R-:W-:Y:S05]  /*0260*/  @P0 BRA `(.L_x_61) ;  /* 0x0000000c003c0947 */ /* 0x000fea0003800000 */
[----:B------:R-:W-:Y:S01]  /*0270*/  IADD3 R0, PT, PT, -R0, R14, R11 ;  /* 0x0000000e00007210 */ /* 0x000fe20007ffe10b */
[----:B------:R-:W-:Y:S01]  /*0280*/  BSSY.RECONVERGENT B1, `(.L_x_62) ;  /* 0x0000021000017945 */ /* 0x000fe20003800200 */
[----:B------:R-:W-:Y:S01]  /*0290*/  MOV R13, R15 ;  /* 0x0000000f000d7202 */ /* 0x000fe20000000f00 */
[----:B------:R-:W-:Y:S01]  /*02a0*/  IMAD.MOV.U32 R16, RZ, RZ, RZ ;  /* 0x000000ffff107224 */ /* 0x000fe200078e00ff */
[C---:B------:R-:W-:Y:S02]  /*02b0*/  LEA.HI R2, R0.reuse, 0x1, RZ, 0x1f ;  /* 0x0000000100027811 */ /* 0x040fe400078ff8ff */
[----:B------:R-:W-:Y:S02]  /*02c0*/  ISETP.GE.U32.AND P1, PT, R0, 0x6, PT ;  /* 0x000000060000780c */ /* 0x000fe40003f26070 */
[----:B------:R-:W-:-:S13]  /*02d0*/  LOP3.LUT P0, R17, R2, 0x3, RZ, 0xc0, !PT ;  /* 0x0000000302117812 */ /* 0x000fda000780c0ff */
        /* <DEDUP_REMOVED lines=27> */
.L_x_63:
[----:B------:R-:W-:Y:S05]  /*0490*/  BSYNC.RECONVERGENT B1 ;  /* 0x0000000000017941 */ /* 0x000fea0003800200 */
.L_x_62:
[----:B------:R-:W-:Y:S05]  /*04a0*/  @!P1 BRA `(.L_x_61) ;  /* 0x0000000800ac9947 */ /* 0x000fea0003800000 */
[----:B------:R-:W-:Y:S01]  /*04b0*/  IADD3 R0, PT, PT, R14, -R13, RZ ;  /* 0x8000000d0e007210 */ /* 0x000fe20007ffe0ff */
        /* <DEDUP_REMOVED lines=10> */
[----:B------:R-:W-:Y:S02]  /*0560*/  PLOP3.LUT P0, PT, PT, PT, PT, 0x8, 0x80 ;  /* 0x000000000080781c */ /* 0x000fe40003f0e170 */
[----:B------:R-:W-:-:S11]  /*0570*/  IADD3 R0, PT, PT, R14, -0x18, RZ ;  /* 0xffffffe80e007810 */ /* 0x000fd60007ffe0ff */
.L_x_66:
        /* <DEDUP_REMOVED lines=20> */
[----:B------:R-:W-:-:S04]  /*06c0*/  DEPBAR.LE SB5, 0x5 ;  /* 0x0000d1400000791a */ /* 0x000fc80000000000 */
[----:B------:R-:W-:Y:S02]  /*06d0*/  FFMA R16, R25, R17, R16 ;  /* 0x0000001119107223 */ /* 0x000fe40000000010 */
[----:B------:R-:W2:Y:S02]  /*06e0*/  LDG.E R17, desc[UR12][R4.64+0x30] ;  /* 0x0000300c04117981 */ /* 0x000ea4000c1e1900 */
[----:B------:R-:W-:Y:S02]  /*06f0*/  FFMA R16, R21, R26, R16 ;  /* 0x0000001a15107223 */ /* 0x000fe40000000010 */
[----:B------:R-:W3:Y:S01]  /*0700*/  LDG.E R21, desc[UR12][R4.64+0x28] ;  /* 0x0000280c04157981 */ /* 0x000ee2000c1e1900 */
[----:B------:R-:W-:-:S04]  /*0710*/  DEPBAR.LE SB5, 0x4 ;  /* 0x0000d1000000791a */ /* 0x000fc80000000000 */
[----:B------:R-:W-:Y:S02]  /*0720*/  FFMA R28, R23, R24, R16 ;  /* 0x00000018171c7223 */ /* 0x000fe40000000010 */
[----:B------:R-:W4:Y:S04]  /*0730*/  LDG.E R24, desc[UR12][R4.64+0x38] ;  /* 0x0000380c04187981 */ /* 0x000f28000c1e1900 */
[----:B------:R-:W4:Y:S01]  /*0740*/  LDG.E R16, desc[UR12][R4.64+0x40] ;  /* 0x0000400c04107981 */ /* 0x000f22000c1e1900 */
[----:B------:R-:W-:-:S04]  /*0750*/  DEPBAR.LE SB5, 0x3 ;  /* 0x0000d0c00000791a */ /* 0x000fc80000000000 */
[----:B------:R-:W-:Y:S01]  /*0760*/  FFMA R27, R15, R22, R28 ;  /* 0x000000160f1b7223 */ /* 0x000fe2000000001c */
[----:B------:R-:W4:Y:S04]  /*0770*/  LDG.E R23, desc[UR12][R2.64+0x10] ;  /* 0x0000100c02177981 */ /* 0x000f28000c1e1900 */
[----:B------:R-:W4:Y:S04]  /*0780*/  LDG.E R22, desc[UR12][R2.64+0x18] ;  /* 0x0000180c02167981 */ /* 0x000f28000c1e1900 */
[----:B------:R-:W4:Y:S01]  /*0790*/  LDG.E R25, desc[UR12][R2.64+0x20] ;  /* 0x0000200c02197981 */ /* 0x000f22000c1e1900 */
[----:B---3--:R-:W5:Y:S01]  /*07a0*/  TLD.LZ RZ, R21, R21, UR4, 1D, 0x1 ;  /* 0x00ff04ff15157f66 */ /* 0x008f6200081e01ff */
[----:B--2---:R-:W5:Y:S01]  /*07b0*/  TLD.LZ RZ, R17, R17, UR4, 1D, 0x1 ;  /* 0x00ff04ff11117f66 */ /* 0x004f6200081e01ff */
[----:B----4-:R0:W5:Y:S01]  /*07c0*/  TLD.LZ RZ, R15, R24, UR4, 1D, 0x1 ;  /* 0x00ff04ff180f7f66 */ /* 0x01016200081e01ff */
[----:B------:R-:W5:Y:S01]  /*07d0*/  TLD.LZ RZ, R16, R16, UR4, 1D, 0x1 ;  /* 0x00ff04ff10107f66 */ /* 0x000f6200081e01ff */
[----:B------:R-:W2:Y:S01]  /*07e0*/  LDG.E R29, desc[UR12][R4.64+0x48] ;  /* 0x0000480c041d7981 */ /* 0x000ea2000c1e1900 */
[----:B------:R-:W-:-:S04]  /*07f0*/  DEPBAR.LE SB5, 0x5 ;  /* 0x0000d1400000791a */ /* 0x000fc80000000000 */
[----:B------:R-:W-:Y:S01]  /*0800*/  FFMA R23, R18, R23, R27 ;  /* 0x0000001712177223 */ /* 0x000fe2000000001b */
[----:B------:R-:W3:Y:S03]  /*0810*/  LDG.E R26, desc[UR12][R4.64+0x60] ;  /* 0x0000600c041a7981 */ /* 0x000ee6000c1e1900 */
[----:B------:R-:W-:Y:S01]  /*0820*/  FFMA R22, R22, R19, R23 ;  /* 0x0000001316167223 */ /* 0x000fe20000000017 */
[----:B------:R-:W0:Y:S01]  /*0830*/  LDG.E R27, desc[UR12][R2.64+0x28] ;  /* 0x0000280c021b7981 */ /* 0x000e22000c1e1900 */
[----:B------:R-:W-:-:S04]  /*0840*/  DEPBAR.LE SB5, 0x4 ;  /* 0x0000d1000000791a */ /* 0x000fc80000000000 */
[----:B------:R-:W-:Y:S01]  /*0850*/  FFMA R28, R25, R20, R22 ;  /* 0x00000014191c7223 */ /* 0x000fe20000000016 */
[----:B------:R-:W4:Y:S04]  /*0860*/  LDG.E R23, desc[UR12][R4.64+0x68] ;  /* 0x0000680c04177981 */ /* 0x000f28000c1e1900 */
[----:B------:R-:W3:Y:S04]  /*0870*/  LDG.E R22, desc[UR12][R4.64+0x50] ;  /* 0x0000500c04167981 */ /* 0x000ee8000c1e1900 */
[----:B------:R-:W4:Y:S04]  /*0880*/  LDG.E R25, desc[UR12][R4.64+0x58] ;  /* 0x0000580c04197981 */ /* 0x000f28000c1e1900 */
[----:B------:R-:W4:Y:S04]  /*0890*/  LDG.E R18, desc[UR12][R2.64+0x30] ;  /* 0x0000300c02127981 */ /* 0x000f28000c1e1900 */
[----:B------:R-:W4:Y:S04]  /*08a0*/  LDG.E R20, desc[UR12][R2.64+0x38] ;  /* 0x0000380c02147981 */ /* 0x000f28000c1e1900 */
[----:B------:R-:W4:Y:S01]  /*08b0*/  LDG.E R19, desc[UR12][R2.64+0x40] ;  /* 0x0000400c02137981 */ /* 0x000f22000c1e1900 */
[----:B------:R-:W-:-:S04]  /*08c0*/  DEPBAR.LE SB5, 0x3 ;  /* 0x0000d0c00000791a */ /* 0x000fc80000000000 */
[----:B0-----:R-:W-:Y:S02]  /*08d0*/  FFMA R24, R27, R21, R28 ;  /* 0x000000151b187223 */ /* 0x001fe4000000001c */
[----:B--2---:R-:W5:Y:S01]  /*08e0*/  TLD.LZ RZ, R21, R29, UR4, 1D, 0x1 ;  /* 0x00ff04ff1d157f66 */ /* 0x004f6200081e01ff */
[----:B---3--:R-:W5:Y:S01]  /*08f0*/  TLD.LZ RZ, R22, R22, UR4, 1D, 0x1 ;  /* 0x00ff04ff16167f66 */ /* 0x008f6200081e01ff */
[----:B----4-:R-:W5:Y:S01]  /*0900*/  TLD.LZ RZ, R25, R25, UR4, 1D, 0x1 ;  /* 0x00ff04ff19197f66 */ /* 0x010f6200081e01ff */
[----:B------:R-:W5:Y:S01]  /*0910*/  TLD.LZ RZ, R26, R26, UR4, 1D, 0x1 ;  /* 0x00ff04ff1a1a7f66 */ /* 0x000f6200081e01ff */
[----:B------:R-:W5:Y:S01]  /*0920*/  TLD.LZ RZ, R23, R23, UR4, 1D, 0x1 ;  /* 0x00ff04ff17177f66 */ /* 0x000f6200081e01ff */
[----:B------:R-:W-:-:S04]  /*0930*/  DEPBAR.LE SB5, 0x6 ;  /* 0x0000d1800000791a */ /* 0x000fc80000000000 */
[----:B------:R-:W-:Y:S02]  /*0940*/  FFMA R17, R17, R18, R24 ;  /* 0x0000001211117223 */ /* 0x000fe40000000018 */
[----:B------:R-:W2:Y:S02]  /*0950*/  LDG.E R18, desc[UR12][R2.64+0x48] ;  /* 0x0000480c02127981 */ /* 0x000ea4000c1e1900 */
[----:B------:R-:W-:Y:S02]  /*0960*/  FFMA R24, R20, R15, R17 ;  /* 0x0000000f14187223 */ /* 0x000fe40000000011 */
[----:B------:R-:W3:Y:S04]  /*0970*/  LDG.E R17, desc[UR12][R2.64+0x50] ;  /* 0x0000500c02117981 */ /* 0x000ee8000c1e1900 */
[----:B------:R-:W4:Y:S01]  /*0980*/  LDG.E R20, desc[UR12][R2.64+0x58] ;  /* 0x0000580c02147981 */ /* 0x000f22000c1e1900 */
[----:B------:R-:W-:-:S04]  /*0990*/  DEPBAR.LE SB5, 0x5 ;  /* 0x0000d1400000791a */ /* 0x000fc80000000000 */
[----:B------:R-:W-:Y:S01]  /*09a0*/  FFMA R19, R19, R16, R24 ;  /* 0x0000001013137223 */ /* 0x000fe20000000018 */
        /* <DEDUP_REMOVED lines=18> */
.L_x_65:
[----:B------:R-:W-:Y:S05]  /*0ad0*/  BSYNC.RECONVERGENT B1 ;  /* 0x0000000000017941 */ /* 0x000fea0003800200 */
.L_x_64:
[----:B------:R-:W-:Y:S01]  /*0ae0*/  IADD3 R0, PT, PT, R14, -R13, RZ ;  /* 0x8000000d0e007210 */ /* 0x000fe20007ffe0ff */
        /* <DEDUP_REMOVED lines=8> */
[----:B------:R-:W2:Y:S04]  /*0b70*/  LDG.E R15, desc[UR12][R4.64+0x10] ;  /* 0x0000100c040f7981 */ /* 0x000ea8000c1e1900 */
[----:B------:R-:W2:Y:S04]  /*0b80*/  LDG.E R0, desc[UR12][R4.64+0x18] ;  /* 0x0000180c04007981 */ /* 0x000ea8000c1e1900 */
[----:B------:R-:W2:Y:S04]  /*0b90*/  LDG.E R19, desc[UR12][R4.64+0x20] ;  /* 0x0000200c04137981 */ /* 0x000ea8000c1e1900 */
[----:B------:R-:W2:Y:S01]  /*0ba0*/  LDG.E R21, desc[UR12][R4.64+0x28] ;  /* 0x0000280c04157981 */ /* 0x000ea2000c1e1900 */
[----:B------:R-:W-:-:S03]  /*0bb0*/  UMOV UR5, URZ ;  /* 0x000000ff00057c82 */ /* 0x000fc60008000000 */
        /* <DEDUP_REMOVED lines=10> */
[----:B------:R-:W2:Y:S04]  /*0c60*/  LDG.E R23, desc[UR12][R2.64] ;  /* 0x0000000c02177981 */ /* 0x000ea8000c1e1900 */
[----:B------:R-:W3:Y:S04]  /*0c70*/  LDG.E R22, desc[UR12][R2.64+0x8] ;  /* 0x0000080c02167981 */ /* 0x000ee8000c1e1900 */
[----:B------:R-:W4:Y:S04]  /*0c80*/  LDG.E R28, desc[UR12][R2.64+0x18] ;  /* 0x0000180c021c7981 */ /* 0x000f28000c1e1900 */
[----:B------:R-:W4:Y:S01]  /*0c90*/  LDG.E R24, desc[UR12][R2.64+0x20] ;  /* 0x0000200c02187981 */ /* 0x000f22000c1e1900 */
[----:B------:R-:W-:-:S04]  /*0ca0*/  DEPBAR.LE SB5, 0x6 ;  /* 0x0000d1800000791a */ /* 0x000fc80000000000 */
[----:B------:R-:W-:Y:S02]  /*0cb0*/  FFMA R27, R29, R27, R16 ;  /* 0x0000001b1d1b7223 */ /* 0x000fe40000000010 */
[----:B------:R-:W4:Y:S02]  /*0cc0*/  LDG.E R16, desc[UR12][R2.64+0x10] ;  /* 0x0000100c02107981 */ /* 0x000f24000c1e1900 */
[----:B------:R-:W-:Y:S02]  /*0cd0*/  FFMA R26, R20, R25, R27 ;  /* 0x00000019141a7223 */ /* 0x000fe4000000001b */
[----:B------:R0:W4:Y:S01]  /*0ce0*/  LDG.E R20, desc[UR12][R2.64+0x28] ;  /* 0x0000280c02147981 */ /* 0x000122000c1e1900 */
[----:B------:R-:W-:Y:S01]  /*0cf0*/  IADD3 R4, P2, PT, R4, 0x40, RZ ;  /* 0x0000004004047810 */ /* 0x000fe20007f5e0ff */
[----:B------:R-:W-:Y:S01]  /*0d00*/  VIADD R13, R13, 0x10 ;  /* 0x000000100d0d7836 */ /* 0x000fe20000000000 */
[----:B------:R-:W-:-:S04]  /*0d10*/  DEPBAR.LE SB5, 0x4 ;  /* 0x0000d1000000791a */ /* 0x000fc80000000000 */
[----:B--2---:R-:W-:-:S04]  /*0d20*/  FFMA R23, R23, R18, R26 ;  /* 0x0000001217177223 */ /* 0x004fc8000000001a */
[----:B---3--:R-:W-:Y:S01]  /*0d30*/  FFMA R22, R22, R17, R23 ;  /* 0x0000001116167223 */ /* 0x008fe20000000017 */
[----:B------:R-:W-:Y:S02]  /*0d40*/  PLOP3.LUT P0, PT, PT, PT, PT, 0x8, 0x80 ;  /* 0x000000000080781c */ /* 0x000fe40003f0e170 */
[----:B------:R-:W-:Y:S01]  /*0d50*/  IADD3.X R5, PT, PT, RZ, R5, RZ, P2, !PT ;  /* 0x00000005ff057210 */ /* 0x000fe200017fe4ff */
[----:B------:R-:W-:-:S04]  /*0d60*/  DEPBAR.LE SB5, 0x2 ;  /* 0x0000d0800000791a */ /* 0x000fc80000000000 */
[----:B----4-:R-:W-:-:S04]  /*0d70*/  FFMA R15, R15, R16, R22 ;  /* 0x000000100f0f7223 */ /* 0x010fc80000000016 */
[----:B------:R-:W-:Y:S01]  /*0d80*/  FFMA R15, R28, R0, R15 ;  /* 0x000000001c0f7223 */ /* 0x000fe2000000000f */
[----:B------:R-:W-:Y:S01]  /*0d90*/  IADD3 R0, P1, PT, R2, 0x40, RZ ;  /* 0x0000004002007810 */ /* 0x000fe20007f3e0ff */
[----:B------:R-:W-:-:S04]  /*0da0*/  DEPBAR.LE SB5, 0x1 ;  /* 0x0000d0400000791a */ /* 0x000fc80000000000 */
[----:B------:R-:W-:Y:S01]  /*0db0*/  FFMA R15, R24, R19, R15 ;  /* 0x00000013180f7223 */ /* 0x000fe2000000000f */
[----:B------:R-:W-:Y:S02]  /*0dc0*/  IADD3.X R17, PT, PT, RZ, R3, RZ, P1, !PT ;  /* 0x00000003ff117210 */ /* 0x000fe40000ffe4ff */
[----:B0-----:R-:W-:Y:S01]  /*0dd0*/  MOV R2, R0 ;  /* 0x0000000000027202 */ /* 0x001fe20000000f00 */
[----:B-----5:R-:W-:Y:S01]  /*0de0*/  FFMA R16, R20, R21, R15 ;  /* 0x0000001514107223 */ /* 0x020fe2000000000f */
[----:B------:R-:W-:-:S07]  /*0df0*/  MOV R3, R17 ;  /* 0x0000001100037202 */ /* 0x000fce0000000f00 */
.L_x_68:
[----:B------:R-:W-:Y:S05]  /*0e00*/  BSYNC.RECONVERGENT B1 ;  /* 0x0000000000017941 */ /* 0x000fea0003800200 */
.L_x_67:
        /* <DEDUP_REMOVED lines=21> */
.L_x_61:
[----:B------:R-:W-:Y:S05]  /*0f60*/  BSYNC.RECONVERGENT B0 ;  /* 0x0000000000007941 */ /* 0x000fea0003800200 */
.L_x_60:
[----:B------:R-:W-:Y:S01]  /*0f70*/  STS [R7+UR7], R16 ;  /* 0x0000001007007988 */ /* 0x000fe20008000807 */
[----:B------:R-:W-:Y:S05]  /*0f80*/  WARPSYNC.ALL ;  /* 0x0000000000007948 */ /* 0x000fea0003800000 */
[----:B------:R-:W-:Y:S08]  /*0f90*/  BAR.SYNC.DEFER_BLOCKING 0x0 ;  /* 0x0000000000007b1d */ /* 0x000ff00000010000 */
[----:B------:R-:W-:Y:S08]  /*0fa0*/  BAR.SYNC.DEFER_BLOCKING 0x0 ;  /* 0x0000000000007b1d */ /* 0x000ff00000010000 */
[----:B------:R-:W-:Y:S08]  /*0fb0*/  BAR.SYNC.DEFER_BLOCKING 0x0 ;  /* 0x0000000000007b1d */ /* 0x000ff00000010000 */
[----:B------:R-:W-:Y:S08]  /*0fc0*/  BAR.SYNC.DEFER_BLOCKING 0x0 ;  /* 0x0000000000007b1d */ /* 0x000ff00000010000 */
[----:B------:R-:W-:Y:S01]  /*0fd0*/  BAR.SYNC.DEFER_BLOCKING 0x0 ;  /* 0x0000000000007b1d */ /* 0x000fe20000010000 */
[----:B------:R-:W-:-:S05]  /*0fe0*/  ISETP.NE.AND P0, PT, R9, RZ, PT ;  /* 0x000000ff0900720c */ /* 0x000fca0003f05270 */
[----:B------:R-:W-:Y:S01]  /*0ff0*/  BSSY.RECONVERGENT B0, `(.L_x_69) ;  /* 0x000000c000007945 */ /* 0x000fe20003800200 */
[----:B------:R-:W0:Y:S02]  /*1000*/  LDS R3, [R7+UR7+0x4] ;  /* 0x0000040707037984 */ /* 0x000e240008000800 */
[----:B0-----:R-:W-:-:S05]  /*1010*/  FADD R0, R3, R16 ;  /* 0x0000001003007221 */ /* 0x001fca0000000000 */
[----:B------:R0:W-:Y:S01]  /*1020*/  STS [R7+UR7], R0 ;  /* 0x0000000007007988 */ /* 0x0001e20008000807 */
[----:B------:R-:W-:Y:S06]  /*1030*/  BAR.SYNC.DEFER_BLOCKING 0x0 ;  /* 0x0000000000007b1d */ /* 0x000fec0000010000 */
[----:B------:R-:W-:Y:S05]  /*1040*/  @P0 BRA `(.L_x_70) ;  /* 0x0000000000180947 */ /* 0x000fea0003800000 */
[----:B------:R-:W1:Y:S01]  /*1050*/  LDC.64 R2, c[0x0][0x3a8] ;  /* 0x0000ea00ff027b82 */ /* 0x000e620000000a00 */
[----:B0-----:R-:W0:Y:S01]  /*1060*/  LDS R0, [R7+UR7] ;  /* 0x0000000707007984 */ /* 0x001e220008000800 */
[----:B-1----:R-:W-:-:S05]  /*1070*/  IMAD.WIDE R2, R10, 0x4, R2 ;  /* 0x000000040a027825 */ /* 0x002fca00078e0202 */
[----:B------:R-:W0:Y:S02]  /*1080*/  LDG.E R5, desc[UR12][R2.64] ;  /* 0x0000000c02057981 */ /* 0x000e24000c1e1900 */
[----:B0-----:R-:W-:-:S05]  /*1090*/  FADD R5, R0, R5 ;  /* 0x0000000500057221 */ /* 0x001fca0000000000 */
[----:B------:R1:W-:Y:S02]  /*10a0*/  STG.E desc[UR12][R2.64], R5 ;  /* 0x0000000502007986 */ /* 0x0003e4000c10190c */
.L_x_70:
[----:B------:R-:W-:Y:S05]  /*10b0*/  BSYNC.RECONVERGENT B0 ;  /* 0x0000000000007941 */ /* 0x000fea0003800200 */
.L_x_69:
[----:B------:R-:W3:Y:S01]  /*10c0*/  LDCU UR4, c[0x0][0x380] ;  /* 0x00007000ff0477ac */ /* 0x000ee20008000800 */
[----:B--2---:R-:W-:-:S04]  /*10d0*/  LEA R10, R6, R10, 0x7 ;  /* 0x0000000a060a7211 */ /* 0x004fc800078e38ff */
[----:B---3--:R-:W-:-:S13]  /*10e0*/  ISETP.GE.AND P0, PT, R10, UR4, PT ;  /* 0x000000040a007c0c */ /* 0x008fda000bf06270 */
[----:B------:R-:W-:Y:S05]  /*10f0*/  @!P0 BRA `(.L_x_71) ;  /* 0xfffffff0002c8947 */ /* 0x000fea000383ffff */
[----:B------:R-:W-:Y:S05]  /*1100*/  EXIT ;  /* 0x000000000000794d */ /* 0x000fea0003800000 */
.L_x_72:
        /* <DEDUP_REMOVED lines=15> */
.L_x_77:


//--------------------- .nv.shared._Z18spmv_vector_kernelILi8ELi32EEviPKmPKiPKfS5_Pf --------------------------
	.section	.nv.shared._Z18spmv_vector_kernelILi8ELi32EEviPKmPKiPKfS5_Pf,"aw",@nobits
	.sectionflags	@""
	.align	4
.nv.shared._Z18spmv_vector_kernelILi8ELi32EEviPKmPKiPKfS5_Pf:
	.zero		2176


//--------------------- .nv.shared.reserved.0     --------------------------
	.section	.nv.shared.reserved.0,"aw",@nobits
	.weak		__nv_reservedSMEM_offset_0_alias
	.size		__nv_reservedSMEM_offset_0_alias, 0, 64
	.other		__nv_reservedSMEM_offset_0_alias,@"STO_CUDA_RESERVED_SHARED STV_DEFAULT"
__nv_reservedSMEM_offset_0_alias:
	.zero		0
	.zero		64


//--------------------- .nv.shared._Z18spmv_vector_kernelILi16ELi16EEviPKmPKiPKfS5_Pf --------------------------
	.section	.nv.shared._Z18spmv_vector_kernelILi16ELi16EEviPKmPKiPKfS5_Pf,"aw",@nobits
	.sectionflags	@""
	.align	4
.nv.shared._Z18spmv_vector_kernelILi16ELi16EEviPKmPKiPKfS5_Pf:
	.zero		2208


//--------------------- .nv.shared._Z18spmv_vector_kernelILi32ELi8EEviPKmPKiPKfS5_Pf --------------------------
	.section	.nv.shared._Z18spmv_vector_kernelILi32ELi8EEviPKmPKiPKfS5_Pf,"aw",@nobits
	.sectionflags	@""
	.align	4
.nv.shared._Z18spmv_vector_kernelILi32ELi8EEviPKmPKiPKfS5_Pf:
	.zero		2320


//--------------------- .nv.shared._Z18spmv_vector_kernelILi64ELi4EEviPKmPKiPKfS5_Pf --------------------------
	.section	.nv.shared._Z18spmv_vector_kernelILi64ELi4EEviPKmPKiPKfS5_Pf,"aw",@nobits
	.sectionflags	@""
	.align	4
.nv.shared._Z18spmv_vector_kernelILi64ELi4EEviPKmPKiPKfS5_Pf:
	.zero		2568


//--------------------- .nv.shared._Z18spmv_vector_kernelILi128ELi2EEviPKmPKiPKfS5_Pf --------------------------
	.section	.nv.shared._Z18spmv_vector_kernelILi128ELi2EEviPKmPKiPKfS5_Pf,"aw",@nobits
	.sectionflags	@""
	.align	4
.nv.shared._Z18spmv_vector_kernelILi128ELi2EEviPKmPKiPKfS5_Pf:
	.zero		3076


//--------------------- SYMBOLS --------------------------

	.type		.nv.reservedSmem.offset0,@object
	.size		.nv.reservedSmem.offset0,0x4
	.type		.nv.reservedSmem.cap,@object
	.size		.nv.reservedSmem.cap,0x4
	.type		tex_x,@"STT_CUDA_TEXTURE"
